	.target	sm_90a

	.elftype	@"ET_EXEC"


//--------------------- .note.nv.tkinfo           --------------------------
	.section	.note.nv.tkinfo,"",@"SHT_NOTE"
	.sectionflags	@"SHF_NOTE_NV_TKINFO"
	.tkinfo
        /*0018*/ 	.word	0x00000002
        /*0030*/ 	.string	""
        /*0030*/ 	.string	"ptxas"
        /*0030*/ 	.string	"Cuda compilation tools, release 13.0, V13.0.88"
        /*0030*/ 	.string	"Build cuda_13.0.r13.0/compiler.36424714_0"
        /*0030*/ 	.string	"-arch sm_90a -m 64 "



//--------------------- .note.nv.cuinfo           --------------------------
	.section	.note.nv.cuinfo,"",@"SHT_NOTE"
	.sectionflags	@"SHF_NOTE_NV_CUINFO"
        /*0018*/ 	.short	0x0002
        /*001a*/ 	.short	0x005a
        /*001c*/ 	.short	0x0082
	.zero		2


//--------------------- .nv.info                  --------------------------
	.section	.nv.info,"",@"SHT_CUDA_INFO"
	.align	4


	//----- nvinfo : EIATTR_REGCOUNT
	.align		4
        /*0000*/ 	.byte	0x04, 0x2f
        /*0002*/ 	.short	(.L_15 - .L_14)
	.align		4
.L_14:
        /*0004*/ 	.word	index@(_ZN7cutlass13device_kernelINS_4gemm6kernel13GemmUniversalIN4cute5tupleIJiiiiEEENS1_10collective13CollectiveMmaINS1_34MainloopSm90TmaGmmaWarpSpecializedILi16ENS5_IJNS4_1CILi2EEENSA_ILi1EEESC_EEENS1_35KernelTmaWarpSpecializedCooperativeEEENS5_IJNSA_ILi128EEENSA_ILi96EEENSA_ILi64EEEEEEaNS5_IJlSC_lEEEaSK_NS4_8TiledMMAINS4_8MMA_AtomIJNS4_4SM904GMMA26MMA_64x96x32_S32S8S8_SS_TNEEEENS4_6LayoutISD_NS5_IJSC_NSA_ILi0EEESS_EEEEENS5_IJNS4_10UnderscoreESV_SV_EEEEENS4_13SM90_TMA_LOADENS4_14ComposedLayoutINS4_7SwizzleILi2ELi4ELi3EEENS4_18smem_ptr_flag_bitsILi8EEENSR_INS5_IJNSA_ILi8EEESI_EEENS5_IJSI_SC_EEEEEEEvNS4_8identityENS4_23SM90_TMA_LOAD_MULTICASTES18_vS19_EENS_8epilogue10collective6detail29Sm90TmaWarpSpecializedAdapterINS1D_15DefaultEpilogueIaSK_SK_NS1C_6thread17LinearCombinationIaLi1EiiLNS1H_9ScaleType4KindE0ELNS_15FloatRoundStyleE2EaEENS1_15EpilogueDefaultEEEEEvvEEEEvNT_6ParamsE)
        /*0008*/ 	.word	0x000000a8


	//----- nvinfo : EIATTR_FRAME_SIZE
	.align		4
.L_15:
        /*000c*/ 	.byte	0x04, 0x11
        /*000e*/ 	.short	(.L_17 - .L_16)
	.align		4
.L_16:
        /*0010*/ 	.word	index@(_ZN7cutlass13device_kernelINS_4gemm6kernel13GemmUniversalIN4cute5tupleIJiiiiEEENS1_10collective13CollectiveMmaINS1_34MainloopSm90TmaGmmaWarpSpecializedILi16ENS5_IJNS4_1CILi2EEENSA_ILi1EEESC_EEENS1_35KernelTmaWarpSpecializedCooperativeEEENS5_IJNSA_ILi128EEENSA_ILi96EEENSA_ILi64EEEEEEaNS5_IJlSC_lEEEaSK_NS4_8TiledMMAINS4_8MMA_AtomIJNS4_4SM904GMMA26MMA_64x96x32_S32S8S8_SS_TNEEEENS4_6LayoutISD_NS5_IJSC_NSA_ILi0EEESS_EEEEENS5_IJNS4_10UnderscoreESV_SV_EEEEENS4_13SM90_TMA_LOADENS4_14ComposedLayoutINS4_7SwizzleILi2ELi4ELi3EEENS4_18smem_ptr_flag_bitsILi8EEENSR_INS5_IJNSA_ILi8EEESI_EEENS5_IJSI_SC_EEEEEEEvNS4_8identityENS4_23SM90_TMA_LOAD_MULTICASTES18_vS19_EENS_8epilogue10collective6detail29Sm90TmaWarpSpecializedAdapterINS1D_15DefaultEpilogueIaSK_SK_NS1C_6thread17LinearCombinationIaLi1EiiLNS1H_9ScaleType4KindE0ELNS_15FloatRoundStyleE2EaEENS1_15EpilogueDefaultEEEEEvvEEEEvNT_6ParamsE)
        /*0014*/ 	.word	0x00000000


	//----- nvinfo : EIATTR_MIN_STACK_SIZE
	.align		4
.L_17:
        /*0018*/ 	.byte	0x04, 0x12
        /*001a*/ 	.short	(.L_19 - .L_18)
	.align		4
.L_18:
        /*001c*/ 	.word	index@(_ZN7cutlass13device_kernelINS_4gemm6kernel13GemmUniversalIN4cute5tupleIJiiiiEEENS1_10collective13CollectiveMmaINS1_34MainloopSm90TmaGmmaWarpSpecializedILi16ENS5_IJNS4_1CILi2EEENSA_ILi1EEESC_EEENS1_35KernelTmaWarpSpecializedCooperativeEEENS5_IJNSA_ILi128EEENSA_ILi96EEENSA_ILi64EEEEEEaNS5_IJlSC_lEEEaSK_NS4_8TiledMMAINS4_8MMA_AtomIJNS4_4SM904GMMA26MMA_64x96x32_S32S8S8_SS_TNEEEENS4_6LayoutISD_NS5_IJSC_NSA_ILi0EEESS_EEEEENS5_IJNS4_10UnderscoreESV_SV_EEEEENS4_13SM90_TMA_LOADENS4_14ComposedLayoutINS4_7SwizzleILi2ELi4ELi3EEENS4_18smem_ptr_flag_bitsILi8EEENSR_INS5_IJNSA_ILi8EEESI_EEENS5_IJSI_SC_EEEEEEEvNS4_8identityENS4_23SM90_TMA_LOAD_MULTICASTES18_vS19_EENS_8epilogue10collective6detail29Sm90TmaWarpSpecializedAdapterINS1D_15DefaultEpilogueIaSK_SK_NS1C_6thread17LinearCombinationIaLi1EiiLNS1H_9ScaleType4KindE0ELNS_15FloatRoundStyleE2EaEENS1_15EpilogueDefaultEEEEEvvEEEEvNT_6ParamsE)
        /*0020*/ 	.word	0x00000000
.L_19:


//--------------------- .nv.compat                --------------------------
	.section	.nv.compat,"",@"SHT_CUDA_COMPAT_INFO"
	.align	4
        /*0000*/ 	.byte	0x02, 0x09, 0x01, 0x00, 0x02, 0x02, 0x04, 0x00, 0x02, 0x05, 0x05, 0x00, 0x03, 0x07, 0x01, 0x01
        /*0010*/ 	.byte	0x02, 0x03, 0x01, 0x00, 0x02, 0x06, 0x01, 0x00, 0x04, 0x0b, 0x08, 0x00, 0x00, 0x00, 0x00, 0x00
        /*0020*/ 	.byte	0x00, 0x00, 0x00, 0x00


//--------------------- .nv.info._ZN7cutlass13device_kernelINS_4gemm6kernel13GemmUniversalIN4cute5tupleIJiiiiEEENS1_10collective13CollectiveMmaINS1_34MainloopSm90TmaGmmaWarpSpecializedILi16ENS5_IJNS4_1CILi2EEENSA_ILi1EEESC_EEENS1_35KernelTmaWarpSpecializedCooperativeEEENS5_IJNSA_ILi128EEENSA_ILi96EEENSA_ILi64EEEEEEaNS5_IJlSC_lEEEaSK_NS4_8TiledMMAINS4_8MMA_AtomIJNS4_4SM904GMMA26MMA_64x96x32_S32S8S8_SS_TNEEEENS4_6LayoutISD_NS5_IJSC_NSA_ILi0EEESS_EEEEENS5_IJNS4_10UnderscoreESV_SV_EEEEENS4_13SM90_TMA_LOADENS4_14ComposedLayoutINS4_7SwizzleILi2ELi4ELi3EEENS4_18smem_ptr_flag_bitsILi8EEENSR_INS5_IJNSA_ILi8EEESI_EEENS5_IJSI_SC_EEEEEEEvNS4_8identityENS4_23SM90_TMA_LOAD_MULTICASTES18_vS19_EENS_8epilogue10collective6detail29Sm90TmaWarpSpecializedAdapterINS1D_15DefaultEpilogueIaSK_SK_NS1C_6thread17LinearCombinationIaLi1EiiLNS1H_9ScaleType4KindE0ELNS_15FloatRoundStyleE2EaEENS1_15EpilogueDefaultEEEEEvvEEEEvNT_6ParamsE --------------------------
	.section	.nv.info._ZN7cutlass13device_kernelINS_4gemm6kernel13GemmUniversalIN4cute5tupleIJiiiiEEENS1_10collective13CollectiveMmaINS1_34MainloopSm90TmaGmmaWarpSpecializedILi16ENS5_IJNS4_1CILi2EEENSA_ILi1EEESC_EEENS1_35KernelTmaWarpSpecializedCooperativeEEENS5_IJNSA_ILi128EEENSA_ILi96EEENSA_ILi64EEEEEEaNS5_IJlSC_lEEEaSK_NS4_8TiledMMAINS4_8MMA_AtomIJNS4_4SM904GMMA26MMA_64x96x32_S32S8S8_SS_TNEEEENS4_6LayoutISD_NS5_IJSC_NSA_ILi0EEESS_EEEEENS5_IJNS4_10UnderscoreESV_SV_EEEEENS4_13SM90_TMA_LOADENS4_14ComposedLayoutINS4_7SwizzleILi2ELi4ELi3EEENS4_18smem_ptr_flag_bitsILi8EEENSR_INS5_IJNSA_ILi8EEESI_EEENS5_IJSI_SC_EEEEEEEvNS4_8identityENS4_23SM90_TMA_LOAD_MULTICASTES18_vS19_EENS_8epilogue10collective6detail29Sm90TmaWarpSpecializedAdapterINS1D_15DefaultEpilogueIaSK_SK_NS1C_6thread17LinearCombinationIaLi1EiiLNS1H_9ScaleType4KindE0ELNS_15FloatRoundStyleE2EaEENS1_15EpilogueDefaultEEEEEvvEEEEvNT_6ParamsE,"",@"SHT_CUDA_INFO"
	.sectionflags	@""
	.align	4


	//----- nvinfo : EIATTR_CUDA_API_VERSION
	.align		4
        /*0000*/ 	.byte	0x04, 0x37
        /*0002*/ 	.short	(.L_21 - .L_20)
.L_20:
        /*0004*/ 	.word	0x00000082


	//----- nvinfo : EIATTR_KPARAM_INFO
	.align		4
.L_21:
        /*0008*/ 	.byte	0x04, 0x17
        /*000a*/ 	.short	(.L_23 - .L_22)
.L_22:
        /*000c*/ 	.word	0x00000000
        /*0010*/ 	.short	0x0000
        /*0012*/ 	.short	0x0070
        /*0014*/ 	.byte	0x00, 0xf0, 0x01, 0x10


	//----- nvinfo : EIATTR_SPARSE_MMA_MASK
	.align		4
.L_23:
        /*0018*/ 	.byte	0x03, 0x50
        /*001a*/ 	.short	0x0000


	//----- nvinfo : EIATTR_MAXREG_COUNT
	.align		4
        /*001c*/ 	.byte	0x03, 0x1b
        /*001e*/ 	.short	0x00a8


	//----- nvinfo : EIATTR_NUM_BARRIERS
	.align		4
        /*0020*/ 	.byte	0x02, 0x4c
        /*0022*/ 	.byte	0x01
	.zero		1


	//----- nvinfo : EIATTR_EXTERNS
	.align		4
        /*0024*/ 	.byte	0x04, 0x0f
        /*0026*/ 	.short	(.L_25 - .L_24)


	//   ....[0]....
	.align		4
.L_24:
        /*0028*/ 	.word	index@(__assertfail)


	//----- nvinfo : EIATTR_MERCURY_ISA_VERSION
	.align		4
.L_25:
        /*002c*/ 	.byte	0x03, 0x5f
        /*002e*/ 	.short	0x0101


	//----- nvinfo : EIATTR_INT_WARP_WIDE_INSTR_OFFSETS
	.align		4
        /*0030*/ 	.byte	0x04, 0x31
        /*0032*/ 	.short	(.L_27 - .L_26)


	//   ....[0]....
.L_26:
        /*0034*/ 	.word	0x00000630


	//   ....[1]....
        /*0038*/ 	.word	0x00000660


	//   ....[2]....
        /*003c*/ 	.word	0x00000820


	//   ....[3]....
        /*0040*/ 	.word	0x00001c70


	//----- nvinfo : EIATTR_COOP_GROUP_MASK_REGIDS
	.align		4
.L_27:
        /*0044*/ 	.byte	0x04, 0x29
        /*0046*/ 	.short	(.L_29 - .L_28)


	//   ....[0]....
.L_28:
        /*0048*/ 	.word	0xffffffff


	//   ....[1]....
        /*004c*/ 	.word	0xffffffff


	//   ....[2]....
        /*0050*/ 	.word	0xffffffff


	//   ....[3]....
        /*0054*/ 	.word	0xffffffff


	//   ....[4]....
        /*0058*/ 	.word	0xffffffff


	//   ....[5]....
        /*005c*/ 	.word	0xffffffff


	//----- nvinfo : EIATTR_COOP_GROUP_INSTR_OFFSETS
	.align		4
.L_29:
        /*0060*/ 	.byte	0x04, 0x28
        /*0062*/ 	.short	(.L_31 - .L_30)


	//   ....[0]....
.L_30:
        /*0064*/ 	.word	0x00000060


	//   ....[1]....
        /*0068*/ 	.word	0x00000070


	//   ....[2]....
        /*006c*/ 	.word	0x00000130


	//   ....[3]....
        /*0070*/ 	.word	0x00000480


	//   ....[4]....
        /*0074*/ 	.word	0x000009a0


	//   ....[5]....
        /*0078*/ 	.word	0x000013d0


	//----- nvinfo : EIATTR_REG_RECONFIG
	.align		4
.L_31:
        /*007c*/ 	.byte	0x01, 0x54
	.zero		2


	//----- nvinfo : EIATTR_SYSCALL_OFFSETS
	.align		4
        /*0080*/ 	.byte	0x04, 0x46
        /*0082*/ 	.short	(.L_33 - .L_32)


	//   ....[0]....
.L_32:
        /*0084*/ 	.word	0x000015a0


	//----- nvinfo : EIATTR_MBARRIER_INSTR_OFFSETS
	.align		4
.L_33:
        /*0088*/ 	.byte	0x04, 0x39
        /*008a*/ 	.short	(.L_35 - .L_34)


	//   ....[0]....
.L_34:
        /*008c*/ 	.word	0x00000250
        /*0090*/ 	.word	0x000000ff
        /*0094*/ 	.word	0x00000000
        /*0098*/ 	.short	0x0100
        /*009a*/ 	.byte	0x08
	.zero		1


	//   ....[1]....
        /*009c*/ 	.word	0x00000260
        /*00a0*/ 	.word	0x000000ff
        /*00a4*/ 	.word	0x00000080
        /*00a8*/ 	.short	0x0100
        /*00aa*/ 	.byte	0x08
	.zero		1


	//   ....[2]....
        /*00ac*/ 	.word	0x00000270
        /*00b0*/ 	.word	0x000000ff
        /*00b4*/ 	.word	0x00000008
        /*00b8*/ 	.short	0x0100
        /*00ba*/ 	.byte	0x08
	.zero		1


	//   ....[3]....
        /*00bc*/ 	.word	0x00000280
        /*00c0*/ 	.word	0x000000ff
        /*00c4*/ 	.word	0x00000088
        /*00c8*/ 	.short	0x0100
        /*00ca*/ 	.byte	0x08
	.zero		1


	//   ....[4]....
        /*00cc*/ 	.word	0x00000290
        /*00d0*/ 	.word	0x000000ff
        /*00d4*/ 	.word	0x00000010
        /*00d8*/ 	.short	0x0100
        /*00da*/ 	.byte	0x08
	.zero		1


	//   ....[5]....
        /*00dc*/ 	.word	0x000002a0
        /*00e0*/ 	.word	0x000000ff
        /*00e4*/ 	.word	0x00000090
        /*00e8*/ 	.short	0x0100
        /*00ea*/ 	.byte	0x08
	.zero		1


	//   ....[6]....
        /*00ec*/ 	.word	0x000002b0
        /*00f0*/ 	.word	0x000000ff
        /*00f4*/ 	.word	0x00000018
        /*00f8*/ 	.short	0x0100
        /*00fa*/ 	.byte	0x08
	.zero		1


	//   ....[7]....
        /*00fc*/ 	.word	0x000002c0
        /*0100*/ 	.word	0x000000ff
        /*0104*/ 	.word	0x00000098
        /*0108*/ 	.short	0x0100
        /*010a*/ 	.byte	0x08
	.zero		1


	//   ....[8]....
        /*010c*/ 	.word	0x000002d0
        /*0110*/ 	.word	0x000000ff
        /*0114*/ 	.word	0x00000020
        /*0118*/ 	.short	0x0100
        /*011a*/ 	.byte	0x08
	.zero		1


	//   ....[9]....
        /*011c*/ 	.word	0x000002e0
        /*0120*/ 	.word	0x000000ff
        /*0124*/ 	.word	0x000000a0
        /*0128*/ 	.short	0x0100
        /*012a*/ 	.byte	0x08
	.zero		1


	//   ....[10]....
        /*012c*/ 	.word	0x000002f0
        /*0130*/ 	.word	0x000000ff
        /*0134*/ 	.word	0x00000028
        /*0138*/ 	.short	0x0100
        /*013a*/ 	.byte	0x08
	.zero		1


	//   ....[11]....
        /*013c*/ 	.word	0x00000300
        /*0140*/ 	.word	0x000000ff
        /*0144*/ 	.word	0x000000a8
        /*0148*/ 	.short	0x0100
        /*014a*/ 	.byte	0x08
	.zero		1


	//   ....[12]....
        /*014c*/ 	.word	0x00000310
        /*0150*/ 	.word	0x000000ff
        /*0154*/ 	.word	0x00000030
        /*0158*/ 	.short	0x0100
        /*015a*/ 	.byte	0x08
	.zero		1


	//   ....[13]....
        /*015c*/ 	.word	0x00000320
        /*0160*/ 	.word	0x000000ff
        /*0164*/ 	.word	0x000000b0
        /*0168*/ 	.short	0x0100
        /*016a*/ 	.byte	0x08
	.zero		1


	//   ....[14]....
        /*016c*/ 	.word	0x00000330
        /*0170*/ 	.word	0x000000ff
        /*0174*/ 	.word	0x00000038
        /*0178*/ 	.short	0x0100
        /*017a*/ 	.byte	0x08
	.zero		1


	//   ....[15]....
        /*017c*/ 	.word	0x00000340
        /*0180*/ 	.word	0x000000ff
        /*0184*/ 	.word	0x000000b8
        /*0188*/ 	.short	0x0100
        /*018a*/ 	.byte	0x08
	.zero		1


	//   ....[16]....
        /*018c*/ 	.word	0x00000350
        /*0190*/ 	.word	0x000000ff
        /*0194*/ 	.word	0x00000040
        /*0198*/ 	.short	0x0100
        /*019a*/ 	.byte	0x08
	.zero		1


	//   ....[17]....
        /*019c*/ 	.word	0x00000360
        /*01a0*/ 	.word	0x000000ff
        /*01a4*/ 	.word	0x000000c0
        /*01a8*/ 	.short	0x0100
        /*01aa*/ 	.byte	0x08
	.zero		1


	//   ....[18]....
        /*01ac*/ 	.word	0x00000370
        /*01b0*/ 	.word	0x000000ff
        /*01b4*/ 	.word	0x00000048
        /*01b8*/ 	.short	0x0100
        /*01ba*/ 	.byte	0x08
	.zero		1


	//   ....[19]....
        /*01bc*/ 	.word	0x00000380
        /*01c0*/ 	.word	0x000000ff
        /*01c4*/ 	.word	0x000000c8
        /*01c8*/ 	.short	0x0100
        /*01ca*/ 	.byte	0x08
	.zero		1


	//   ....[20]....
        /*01cc*/ 	.word	0x00000390
        /*01d0*/ 	.word	0x000000ff
        /*01d4*/ 	.word	0x00000050
        /*01d8*/ 	.short	0x0100
        /*01da*/ 	.byte	0x08
	.zero		1


	//   ....[21]....
        /*01dc*/ 	.word	0x000003a0
        /*01e0*/ 	.word	0x000000ff
        /*01e4*/ 	.word	0x000000d0
        /*01e8*/ 	.short	0x0100
        /*01ea*/ 	.byte	0x08
	.zero		1


	//   ....[22]....
        /*01ec*/ 	.word	0x000003b0
        /*01f0*/ 	.word	0x000000ff
        /*01f4*/ 	.word	0x00000058
        /*01f8*/ 	.short	0x0100
        /*01fa*/ 	.byte	0x08
	.zero		1


	//   ....[23]....
        /*01fc*/ 	.word	0x000003c0
        /*0200*/ 	.word	0x000000ff
        /*0204*/ 	.word	0x000000d8
        /*0208*/ 	.short	0x0100
        /*020a*/ 	.byte	0x08
	.zero		1


	//   ....[24]....
        /*020c*/ 	.word	0x000003d0
        /*0210*/ 	.word	0x000000ff
        /*0214*/ 	.word	0x00000060
        /*0218*/ 	.short	0x0100
        /*021a*/ 	.byte	0x08
	.zero		1


	//   ....[25]....
        /*021c*/ 	.word	0x000003e0
        /*0220*/ 	.word	0x000000ff
        /*0224*/ 	.word	0x000000e0
        /*0228*/ 	.short	0x0100
        /*022a*/ 	.byte	0x08
	.zero		1


	//   ....[26]....
        /*022c*/ 	.word	0x000003f0
        /*0230*/ 	.word	0x000000ff
        /*0234*/ 	.word	0x00000068
        /*0238*/ 	.short	0x0100
        /*023a*/ 	.byte	0x08
	.zero		1


	//   ....[27]....
        /*023c*/ 	.word	0x00000400
        /*0240*/ 	.word	0x000000ff
        /*0244*/ 	.word	0x000000e8
        /*0248*/ 	.short	0x0100
        /*024a*/ 	.byte	0x08
	.zero		1


	//   ....[28]....
        /*024c*/ 	.word	0x00000410
        /*0250*/ 	.word	0x000000ff
        /*0254*/ 	.word	0x00000070
        /*0258*/ 	.short	0x0100
        /*025a*/ 	.byte	0x08
	.zero		1


	//   ....[29]....
        /*025c*/ 	.word	0x00000420
        /*0260*/ 	.word	0x000000ff
        /*0264*/ 	.word	0x000000f0
        /*0268*/ 	.short	0x0100
        /*026a*/ 	.byte	0x08
	.zero		1


	//   ....[30]....
        /*026c*/ 	.word	0x00000430
        /*0270*/ 	.word	0x000000ff
        /*0274*/ 	.word	0x00000078
        /*0278*/ 	.short	0x0100
        /*027a*/ 	.byte	0x08
	.zero		1


	//   ....[31]....
        /*027c*/ 	.word	0x00000440
        /*0280*/ 	.word	0x000000ff
        /*0284*/ 	.word	0x000000f8
        /*0288*/ 	.short	0x0100
        /*028a*/ 	.byte	0x08
	.zero		1


	//   ....[32]....
        /*028c*/ 	.word	0x000008a0
        /*0290*/ 	.word	0x000000ff
        /*0294*/ 	.word	0x00000110
        /*0298*/ 	.short	0x0100
        /*029a*/ 	.byte	0x06
	.zero		1


	//   ....[33]....
        /*029c*/ 	.word	0x00000930
        /*02a0*/ 	.word	0x000000ff
        /*02a4*/ 	.word	0x00000118
        /*02a8*/ 	.short	0x0100
        /*02aa*/ 	.byte	0x06
	.zero		1


	//   ....[34]....
        /*02ac*/ 	.word	0x00001670
        /*02b0*/ 	.word	0x00000003
        /*02b4*/ 	.word	0x00000000
        /*02b8*/ 	.short	0x010a
        /*02ba*/ 	.byte	0x3f
	.zero		1


	//   ....[35]....
        /*02bc*/ 	.word	0x000016b0
        /*02c0*/ 	.word	0x00000003
        /*02c4*/ 	.word	0x00000000
        /*02c8*/ 	.short	0x010a
        /*02ca*/ 	.byte	0x3f
	.zero		1


	//   ....[36]....
        /*02cc*/ 	.word	0x00001970
        /*02d0*/ 	.word	0x00000005
        /*02d4*/ 	.word	0x00000000
        /*02d8*/ 	.short	0x010a
        /*02da*/ 	.byte	0x3f
	.zero		1


	//   ....[37]....
        /*02dc*/ 	.word	0x000019b0
        /*02e0*/ 	.word	0x00000005
        /*02e4*/ 	.word	0x00000000
        /*02e8*/ 	.short	0x010a
        /*02ea*/ 	.byte	0x3f
	.zero		1


	//   ....[38]....
        /*02ec*/ 	.word	0x00001b10
        /*02f0*/ 	.word	0x00000005
        /*02f4*/ 	.word	0x00000000
        /*02f8*/ 	.short	0x0101
        /*02fa*/ 	.byte	0x3f
	.zero		1


	//   ....[39]....
        /*02fc*/ 	.word	0x00001cf0
        /*0300*/ 	.word	0x00000003
        /*0304*/ 	.word	0x00000000
        /*0308*/ 	.short	0x0101
        /*030a*/ 	.byte	0x3f
	.zero		1


	//   ....[40]....
        /*030c*/ 	.word	0x00005600
        /*0310*/ 	.word	0x00000014
        /*0314*/ 	.word	0x00000080
        /*0318*/ 	.short	0x010a
        /*031a*/ 	.byte	0x3f
	.zero		1


	//   ....[41]....
        /*031c*/ 	.word	0x000059c0
        /*0320*/ 	.word	0x00000005
        /*0324*/ 	.word	0x00000118
        /*0328*/ 	.short	0x0101
        /*032a*/ 	.byte	0x3f
	.zero		1


	//   ....[42]....
        /*032c*/ 	.word	0x000060e0
        /*0330*/ 	.word	0x00000007
        /*0334*/ 	.word	0x00000000
        /*0338*/ 	.short	0x010a
        /*033a*/ 	.byte	0x3f
	.zero		1


	//   ....[43]....
        /*033c*/ 	.word	0x00006160
        /*0340*/ 	.word	0x00000008
        /*0344*/ 	.word	0x00000000
        /*0348*/ 	.short	0x010a
        /*034a*/ 	.byte	0x3f
	.zero		1


	//   ....[44]....
        /*034c*/ 	.word	0x000061f0
        /*0350*/ 	.word	0x00000009
        /*0354*/ 	.word	0x00000000
        /*0358*/ 	.short	0x010a
        /*035a*/ 	.byte	0x3f
	.zero		1


	//   ....[45]....
        /*035c*/ 	.word	0x00006280
        /*0360*/ 	.word	0x00000008
        /*0364*/ 	.word	0x00000000
        /*0368*/ 	.short	0x010a
        /*036a*/ 	.byte	0x3f
	.zero		1


	//   ....[46]....
        /*036c*/ 	.word	0x00006310
        /*0370*/ 	.word	0x00000009
        /*0374*/ 	.word	0x00000000
        /*0378*/ 	.short	0x010a
        /*037a*/ 	.byte	0x3f
	.zero		1


	//   ....[47]....
        /*037c*/ 	.word	0x000063a0
        /*0380*/ 	.word	0x00000008
        /*0384*/ 	.word	0x00000000
        /*0388*/ 	.short	0x010a
        /*038a*/ 	.byte	0x3f
	.zero		1


	//   ....[48]....
        /*038c*/ 	.word	0x00006430
        /*0390*/ 	.word	0x00000009
        /*0394*/ 	.word	0x00000000
        /*0398*/ 	.short	0x010a
        /*039a*/ 	.byte	0x3f
	.zero		1


	//   ....[49]....
        /*039c*/ 	.word	0x000064c0
        /*03a0*/ 	.word	0x00000008
        /*03a4*/ 	.word	0x00000000
        /*03a8*/ 	.short	0x010a
        /*03aa*/ 	.byte	0x3f
	.zero		1


	//   ....[50]....
        /*03ac*/ 	.word	0x00006550
        /*03b0*/ 	.word	0x00000009
        /*03b4*/ 	.word	0x00000000
        /*03b8*/ 	.short	0x010a
        /*03ba*/ 	.byte	0x3f
	.zero		1


	//   ....[51]....
        /*03bc*/ 	.word	0x000065e0
        /*03c0*/ 	.word	0x00000008
        /*03c4*/ 	.word	0x00000000
        /*03c8*/ 	.short	0x010a
        /*03ca*/ 	.byte	0x3f
	.zero		1


	//   ....[52]....
        /*03cc*/ 	.word	0x00006670
        /*03d0*/ 	.word	0x00000009
        /*03d4*/ 	.word	0x00000000
        /*03d8*/ 	.short	0x010a
        /*03da*/ 	.byte	0x3f
	.zero		1


	//   ....[53]....
        /*03dc*/ 	.word	0x00006700
        /*03e0*/ 	.word	0x00000008
        /*03e4*/ 	.word	0x00000000
        /*03e8*/ 	.short	0x010a
        /*03ea*/ 	.byte	0x3f
	.zero		1


	//   ....[54]....
        /*03ec*/ 	.word	0x00006790
        /*03f0*/ 	.word	0x00000009
        /*03f4*/ 	.word	0x00000000
        /*03f8*/ 	.short	0x010a
        /*03fa*/ 	.byte	0x3f
	.zero		1


	//   ....[55]....
        /*03fc*/ 	.word	0x00006820
        /*0400*/ 	.word	0x00000008
        /*0404*/ 	.word	0x00000000
        /*0408*/ 	.short	0x010a
        /*040a*/ 	.byte	0x3f
	.zero		1


	//   ....[56]....
        /*040c*/ 	.word	0x000068b0
        /*0410*/ 	.word	0x0000000b
        /*0414*/ 	.word	0x00000000
        /*0418*/ 	.short	0x010a
        /*041a*/ 	.byte	0x3f
	.zero		1


	//   ....[57]....
        /*041c*/ 	.word	0x00006940
        /*0420*/ 	.word	0x00000003
        /*0424*/ 	.word	0x00000000
        /*0428*/ 	.short	0x010a
        /*042a*/ 	.byte	0x3f
	.zero		1


	//   ....[58]....
        /*042c*/ 	.word	0x000069a0
        /*0430*/ 	.word	0x00000003
        /*0434*/ 	.word	0x00000000
        /*0438*/ 	.short	0x010a
        /*043a*/ 	.byte	0x3f
	.zero		1


	//   ....[59]....
        /*043c*/ 	.word	0x000069f0
        /*0440*/ 	.word	0x00000005
        /*0444*/ 	.word	0x00000000
        /*0448*/ 	.short	0x010a
        /*044a*/ 	.byte	0x3f
	.zero		1


	//   ....[60]....
        /*044c*/ 	.word	0x00006ac0
        /*0450*/ 	.word	0x00000014
        /*0454*/ 	.word	0x00000080
        /*0458*/ 	.short	0x010a
        /*045a*/ 	.byte	0x3f
	.zero		1


	//   ....[61]....
        /*045c*/ 	.word	0x00006b90
        /*0460*/ 	.word	0x00000007
        /*0464*/ 	.word	0x00000000
        /*0468*/ 	.short	0x010a
        /*046a*/ 	.byte	0x3f
	.zero		1


	//   ....[62]....
        /*046c*/ 	.word	0x00006be0
        /*0470*/ 	.word	0x00000008
        /*0474*/ 	.word	0x00000000
        /*0478*/ 	.short	0x010a
        /*047a*/ 	.byte	0x3f
	.zero		1


	//   ....[63]....
        /*047c*/ 	.word	0x00006c30
        /*0480*/ 	.word	0x00000009
        /*0484*/ 	.word	0x00000000
        /*0488*/ 	.short	0x010a
        /*048a*/ 	.byte	0x3f
	.zero		1


	//   ....[64]....
        /*048c*/ 	.word	0x00006c80
        /*0490*/ 	.word	0x00000008
        /*0494*/ 	.word	0x00000000
        /*0498*/ 	.short	0x010a
        /*049a*/ 	.byte	0x3f
	.zero		1


	//   ....[65]....
        /*049c*/ 	.word	0x00006cd0
        /*04a0*/ 	.word	0x00000009
        /*04a4*/ 	.word	0x00000000
        /*04a8*/ 	.short	0x010a
        /*04aa*/ 	.byte	0x3f
	.zero		1


	//   ....[66]....
        /*04ac*/ 	.word	0x00006d20
        /*04b0*/ 	.word	0x00000008
        /*04b4*/ 	.word	0x00000000
        /*04b8*/ 	.short	0x010a
        /*04ba*/ 	.byte	0x3f
	.zero		1


	//   ....[67]....
        /*04bc*/ 	.word	0x00006d70
        /*04c0*/ 	.word	0x00000009
        /*04c4*/ 	.word	0x00000000
        /*04c8*/ 	.short	0x010a
        /*04ca*/ 	.byte	0x3f
	.zero		1


	//   ....[68]....
        /*04cc*/ 	.word	0x00006dc0
        /*04d0*/ 	.word	0x00000008
        /*04d4*/ 	.word	0x00000000
        /*04d8*/ 	.short	0x010a
        /*04da*/ 	.byte	0x3f
	.zero		1


	//   ....[69]....
        /*04dc*/ 	.word	0x00006e10
        /*04e0*/ 	.word	0x00000009
        /*04e4*/ 	.word	0x00000000
        /*04e8*/ 	.short	0x010a
        /*04ea*/ 	.byte	0x3f
	.zero		1


	//   ....[70]....
        /*04ec*/ 	.word	0x00006e60
        /*04f0*/ 	.word	0x00000008
        /*04f4*/ 	.word	0x00000000
        /*04f8*/ 	.short	0x010a
        /*04fa*/ 	.byte	0x3f
	.zero		1


	//   ....[71]....
        /*04fc*/ 	.word	0x00006eb0
        /*0500*/ 	.word	0x00000009
        /*0504*/ 	.word	0x00000000
        /*0508*/ 	.short	0x010a
        /*050a*/ 	.byte	0x3f
	.zero		1


	//   ....[72]....
        /*050c*/ 	.word	0x00006f00
        /*0510*/ 	.word	0x00000008
        /*0514*/ 	.word	0x00000000
        /*0518*/ 	.short	0x010a
        /*051a*/ 	.byte	0x3f
	.zero		1


	//   ....[73]....
        /*051c*/ 	.word	0x00006f50
        /*0520*/ 	.word	0x00000009
        /*0524*/ 	.word	0x00000000
        /*0528*/ 	.short	0x010a
        /*052a*/ 	.byte	0x3f
	.zero		1


	//   ....[74]....
        /*052c*/ 	.word	0x00006fa0
        /*0530*/ 	.word	0x00000008
        /*0534*/ 	.word	0x00000000
        /*0538*/ 	.short	0x010a
        /*053a*/ 	.byte	0x3f
	.zero		1


	//   ....[75]....
        /*053c*/ 	.word	0x00006ff0
        /*0540*/ 	.word	0x0000000b
        /*0544*/ 	.word	0x00000000
        /*0548*/ 	.short	0x010a
        /*054a*/ 	.byte	0x3f
	.zero		1


	//----- nvinfo : EIATTR_NUM_MBARRIERS
	.align		4
.L_35:
        /*054c*/ 	.byte	0x03, 0x38
        /*054e*/ 	.short	0x0022


	//----- nvinfo : EIATTR_EXIT_INSTR_OFFSETS
	.align		4
        /*0550*/ 	.byte	0x04, 0x1c
        /*0552*/ 	.short	(.L_37 - .L_36)


	//   ....[0]....
.L_36:
        /*0554*/ 	.word	0x00000b00


	//   ....[1]....
        /*0558*/ 	.word	0x00001310


	//   ....[2]....
        /*055c*/ 	.word	0x00004d10


	//   ....[3]....
        /*0560*/ 	.word	0x00005270


	//   ....[4]....
        /*0564*/ 	.word	0x00006990


	//----- nvinfo : EIATTR_MAX_THREADS
	.align		4
.L_37:
        /*0568*/ 	.byte	0x04, 0x05
        /*056a*/ 	.short	(.L_39 - .L_38)
.L_38:
        /*056c*/ 	.word	0x00000180
        /*0570*/ 	.word	0x00000001
        /*0574*/ 	.word	0x00000001


	//----- nvinfo : EIATTR_CRS_STACK_SIZE
	.align		4
.L_39:
        /*0578*/ 	.byte	0x04, 0x1e
        /*057a*/ 	.short	(.L_41 - .L_40)
.L_40:
        /*057c*/ 	.word	0x00000000


	//----- nvinfo : EIATTR_CBANK_PARAM_SIZE
	.align		4
.L_41:
        /*0580*/ 	.byte	0x03, 0x19
        /*0582*/ 	.short	0x0470


	//----- nvinfo : EIATTR_PARAM_CBANK
	.align		4
        /*0584*/ 	.byte	0x04, 0x0a
        /*0586*/ 	.short	(.L_43 - .L_42)
	.align		4
.L_42:
        /*0588*/ 	.word	index@(.nv.constant0._ZN7cutlass13device_kernelINS_4gemm6kernel13GemmUniversalIN4cute5tupleIJiiiiEEENS1_10collective13CollectiveMmaINS1_34MainloopSm90TmaGmmaWarpSpecializedILi16ENS5_IJNS4_1CILi2EEENSA_ILi1EEESC_EEENS1_35KernelTmaWarpSpecializedCooperativeEEENS5_IJNSA_ILi128EEENSA_ILi96EEENSA_ILi64EEEEEEaNS5_IJlSC_lEEEaSK_NS4_8TiledMMAINS4_8MMA_AtomIJNS4_4SM904GMMA26MMA_64x96x32_S32S8S8_SS_TNEEEENS4_6LayoutISD_NS5_IJSC_NSA_ILi0EEESS_EEEEENS5_IJNS4_10UnderscoreESV_SV_EEEEENS4_13SM90_TMA_LOADENS4_14ComposedLayoutINS4_7SwizzleILi2ELi4ELi3EEENS4_18smem_ptr_flag_bitsILi8EEENSR_INS5_IJNSA_ILi8EEESI_EEENS5_IJSI_SC_EEEEEEEvNS4_8identityENS4_23SM90_TMA_LOAD_MULTICASTES18_vS19_EENS_8epilogue10collective6detail29Sm90TmaWarpSpecializedAdapterINS1D_15DefaultEpilogueIaSK_SK_NS1C_6thread17LinearCombinationIaLi1EiiLNS1H_9ScaleType4KindE0ELNS_15FloatRoundStyleE2EaEENS1_15EpilogueDefaultEEEEEvvEEEEvNT_6ParamsE)
        /*058c*/ 	.short	0x0210
        /*058e*/ 	.short	0x0470


	//----- nvinfo : EIATTR_SW_WAR
	.align		4
.L_43:
        /*0590*/ 	.byte	0x04, 0x36
        /*0592*/ 	.short	(.L_45 - .L_44)
.L_44:
        /*0594*/ 	.word	0x00000008
.L_45:


//--------------------- .nv.callgraph             --------------------------
	.section	.nv.callgraph,"",@"SHT_CUDA_CALLGRAPH"
	.align	4
	.sectionentsize	8
	.align		4
        /*0000*/ 	.word	0x00000000
	.align		4
        /*0004*/ 	.word	0xffffffff
	.align		4
        /*0008*/ 	.word	index@(_ZN7cutlass13device_kernelINS_4gemm6kernel13GemmUniversalIN4cute5tupleIJiiiiEEENS1_10collective13CollectiveMmaINS1_34MainloopSm90TmaGmmaWarpSpecializedILi16ENS5_IJNS4_1CILi2EEENSA_ILi1EEESC_EEENS1_35KernelTmaWarpSpecializedCooperativeEEENS5_IJNSA_ILi128EEENSA_ILi96EEENSA_ILi64EEEEEEaNS5_IJlSC_lEEEaSK_NS4_8TiledMMAINS4_8MMA_AtomIJNS4_4SM904GMMA26MMA_64x96x32_S32S8S8_SS_TNEEEENS4_6LayoutISD_NS5_IJSC_NSA_ILi0EEESS_EEEEENS5_IJNS4_10UnderscoreESV_SV_EEEEENS4_13SM90_TMA_LOADENS4_14ComposedLayoutINS4_7SwizzleILi2ELi4ELi3EEENS4_18smem_ptr_flag_bitsILi8EEENSR_INS5_IJNSA_ILi8EEESI_EEENS5_IJSI_SC_EEEEEEEvNS4_8identityENS4_23SM90_TMA_LOAD_MULTICASTES18_vS19_EENS_8epilogue10collective6detail29Sm90TmaWarpSpecializedAdapterINS1D_15DefaultEpilogueIaSK_SK_NS1C_6thread17LinearCombinationIaLi1EiiLNS1H_9ScaleType4KindE0ELNS_15FloatRoundStyleE2EaEENS1_15EpilogueDefaultEEEEEvvEEEEvNT_6ParamsE)
	.align		4
        /*000c*/ 	.word	index@(__assertfail)
	.align		4
        /*0010*/ 	.word	0x00000000
	.align		4
        /*0014*/ 	.word	0xfffffffe
	.align		4
        /*0018*/ 	.word	0x00000000
	.align		4
        /*001c*/ 	.word	0xfffffffd
	.align		4
        /*0020*/ 	.word	0x00000000
	.align		4
        /*0024*/ 	.word	0xfffffffc


//--------------------- .nv.constant4             --------------------------
	.section	.nv.constant4,"a",@progbits
	.align	8
	.align		8
.nv.constant4:
        /*0000*/ 	.dword	__assertfail
	.align		8
        /*0008*/ 	.dword	__unnamed_1
	.align		8
        /*0010*/ 	.dword	_ZN39_INTERNAL_9473aec3_4_k_cu_95ac36bd_38264cuda3std3__45__cpo5beginE
	.align		8
        /*0018*/ 	.dword	_ZN39_INTERNAL_9473aec3_4_k_cu_95ac36bd_38264cuda3std3__45__cpo3endE
	.align		8
        /*0020*/ 	.dword	_ZN39_INTERNAL_9473aec3_4_k_cu_95ac36bd_38264cuda3std3__45__cpo6cbeginE
	.align		8
        /*0028*/ 	.dword	_ZN39_INTERNAL_9473aec3_4_k_cu_95ac36bd_38264cuda3std3__45__cpo4cendE
	.align		8
        /*0030*/ 	.dword	_ZN39_INTERNAL_9473aec3_4_k_cu_95ac36bd_38264cuda3std3__441_GLOBAL__N__9473aec3_4_k_cu_95ac36bd_38266ignoreE
	.align		8
        /*0038*/ 	.dword	_ZN39_INTERNAL_9473aec3_4_k_cu_95ac36bd_38264cuda3std3__419piecewise_constructE
	.align		8
        /*0040*/ 	.dword	_ZN39_INTERNAL_9473aec3_4_k_cu_95ac36bd_38264cuda3std3__48in_placeE
	.align		8
        /*0048*/ 	.dword	_ZN39_INTERNAL_9473aec3_4_k_cu_95ac36bd_38264cuda3std6ranges3__45__cpo4swapE
	.align		8
        /*0050*/ 	.dword	_ZN39_INTERNAL_9473aec3_4_k_cu_95ac36bd_38264cuda3std6ranges3__45__cpo9iter_moveE
	.align		8
        /*0058*/ 	.dword	_ZN39_INTERNAL_9473aec3_4_k_cu_95ac36bd_38264cute7productE
	.align		8
        /*0060*/ 	.dword	_ZN39_INTERNAL_9473aec3_4_k_cu_95ac36bd_38264cute1_E
	.align		8
        /*0068*/ 	.dword	$str$22
	.align		8
        /*0070*/ 	.dword	$str$23


//--------------------- .text._ZN7cutlass13device_kernelINS_4gemm6kernel13GemmUniversalIN4cute5tupleIJiiiiEEENS1_10collective13CollectiveMmaINS1_34MainloopSm90TmaGmmaWarpSpecializedILi16ENS5_IJNS4_1CILi2EEENSA_ILi1EEESC_EEENS1_35KernelTmaWarpSpecializedCooperativeEEENS5_IJNSA_ILi128EEENSA_ILi96EEENSA_ILi64EEEEEEaNS5_IJlSC_lEEEaSK_NS4_8TiledMMAINS4_8MMA_AtomIJNS4_4SM904GMMA26MMA_64x96x32_S32S8S8_SS_TNEEEENS4_6LayoutISD_NS5_IJSC_NSA_ILi0EEESS_EEEEENS5_IJNS4_10UnderscoreESV_SV_EEEEENS4_13SM90_TMA_LOADENS4_14ComposedLayoutINS4_7SwizzleILi2ELi4ELi3EEENS4_18smem_ptr_flag_bitsILi8EEENSR_INS5_IJNSA_ILi8EEESI_EEENS5_IJSI_SC_EEEEEEEvNS4_8identityENS4_23SM90_TMA_LOAD_MULTICASTES18_vS19_EENS_8epilogue10collective6detail29Sm90TmaWarpSpecializedAdapterINS1D_15DefaultEpilogueIaSK_SK_NS1C_6thread17LinearCombinationIaLi1EiiLNS1H_9ScaleType4KindE0ELNS_15FloatRoundStyleE2EaEENS1_15EpilogueDefaultEEEEEvvEEEEvNT_6ParamsE --------------------------
	.section	.text._ZN7cutlass13device_kernelINS_4gemm6kernel13GemmUniversalIN4cute5tupleIJiiiiEEENS1_10collective13CollectiveMmaINS1_34MainloopSm90TmaGmmaWarpSpecializedILi16ENS5_IJNS4_1CILi2EEENSA_ILi1EEESC_EEENS1_35KernelTmaWarpSpecializedCooperativeEEENS5_IJNSA_ILi128EEENSA_ILi96EEENSA_ILi64EEEEEEaNS5_IJlSC_lEEEaSK_NS4_8TiledMMAINS4_8MMA_AtomIJNS4_4SM904GMMA26MMA_64x96x32_S32S8S8_SS_TNEEEENS4_6LayoutISD_NS5_IJSC_NSA_ILi0EEESS_EEEEENS5_IJNS4_10UnderscoreESV_SV_EEEEENS4_13SM90_TMA_LOADENS4_14ComposedLayoutINS4_7SwizzleILi2ELi4ELi3EEENS4_18smem_ptr_flag_bitsILi8EEENSR_INS5_IJNSA_ILi8EEESI_EEENS5_IJSI_SC_EEEEEEEvNS4_8identityENS4_23SM90_TMA_LOAD_MULTICASTES18_vS19_EENS_8epilogue10collective6detail29Sm90TmaWarpSpecializedAdapterINS1D_15DefaultEpilogueIaSK_SK_NS1C_6thread17LinearCombinationIaLi1EiiLNS1H_9ScaleType4KindE0ELNS_15FloatRoundStyleE2EaEENS1_15EpilogueDefaultEEEEEvvEEEEvNT_6ParamsE,"ax",@progbits
	.align	128
.text._ZN7cutlass13device_kernelINS_4gemm6kernel13GemmUniversalIN4cute5tupleIJiiiiEEENS1_10collective13CollectiveMmaINS1_34MainloopSm90TmaGmmaWarpSpecializedILi16ENS5_IJNS4_1CILi2EEENSA_ILi1EEESC_EEENS1_35KernelTmaWarpSpecializedCooperativeEEENS5_IJNSA_ILi128EEENSA_ILi96EEENSA_ILi64EEEEEEaNS5_IJlSC_lEEEaSK_NS4_8TiledMMAINS4_8MMA_AtomIJNS4_4SM904GMMA26MMA_64x96x32_S32S8S8_SS_TNEEEENS4_6LayoutISD_NS5_IJSC_NSA_ILi0EEESS_EEEEENS5_IJNS4_10UnderscoreESV_SV_EEEEENS4_13SM90_TMA_LOADENS4_14ComposedLayoutINS4_7SwizzleILi2ELi4ELi3EEENS4_18smem_ptr_flag_bitsILi8EEENSR_INS5_IJNSA_ILi8EEESI_EEENS5_IJSI_SC_EEEEEEEvNS4_8identityENS4_23SM90_TMA_LOAD_MULTICASTES18_vS19_EENS_8epilogue10collective6detail29Sm90TmaWarpSpecializedAdapterINS1D_15DefaultEpilogueIaSK_SK_NS1C_6thread17LinearCombinationIaLi1EiiLNS1H_9ScaleType4KindE0ELNS_15FloatRoundStyleE2EaEENS1_15EpilogueDefaultEEEEEvvEEEEvNT_6ParamsE:
        .type           _ZN7cutlass13device_kernelINS_4gemm6kernel13GemmUniversalIN4cute5tupleIJiiiiEEENS1_10collective13CollectiveMmaINS1_34MainloopSm90TmaGmmaWarpSpecializedILi16ENS5_IJNS4_1CILi2EEENSA_ILi1EEESC_EEENS1_35KernelTmaWarpSpecializedCooperativeEEENS5_IJNSA_ILi128EEENSA_ILi96EEENSA_ILi64EEEEEEaNS5_IJlSC_lEEEaSK_NS4_8TiledMMAINS4_8MMA_AtomIJNS4_4SM904GMMA26MMA_64x96x32_S32S8S8_SS_TNEEEENS4_6LayoutISD_NS5_IJSC_NSA_ILi0EEESS_EEEEENS5_IJNS4_10UnderscoreESV_SV_EEEEENS4_13SM90_TMA_LOADENS4_14ComposedLayoutINS4_7SwizzleILi2ELi4ELi3EEENS4_18smem_ptr_flag_bitsILi8EEENSR_INS5_IJNSA_ILi8EEESI_EEENS5_IJSI_SC_EEEEEEEvNS4_8identityENS4_23SM90_TMA_LOAD_MULTICASTES18_vS19_EENS_8epilogue10collective6detail29Sm90TmaWarpSpecializedAdapterINS1D_15DefaultEpilogueIaSK_SK_NS1C_6thread17LinearCombinationIaLi1EiiLNS1H_9ScaleType4KindE0ELNS_15FloatRoundStyleE2EaEENS1_15EpilogueDefaultEEEEEvvEEEEvNT_6ParamsE,@function
        .size           _ZN7cutlass13device_kernelINS_4gemm6kernel13GemmUniversalIN4cute5tupleIJiiiiEEENS1_10collective13CollectiveMmaINS1_34MainloopSm90TmaGmmaWarpSpecializedILi16ENS5_IJNS4_1CILi2EEENSA_ILi1EEESC_EEENS1_35KernelTmaWarpSpecializedCooperativeEEENS5_IJNSA_ILi128EEENSA_ILi96EEENSA_ILi64EEEEEEaNS5_IJlSC_lEEEaSK_NS4_8TiledMMAINS4_8MMA_AtomIJNS4_4SM904GMMA26MMA_64x96x32_S32S8S8_SS_TNEEEENS4_6LayoutISD_NS5_IJSC_NSA_ILi0EEESS_EEEEENS5_IJNS4_10UnderscoreESV_SV_EEEEENS4_13SM90_TMA_LOADENS4_14ComposedLayoutINS4_7SwizzleILi2ELi4ELi3EEENS4_18smem_ptr_flag_bitsILi8EEENSR_INS5_IJNSA_ILi8EEESI_EEENS5_IJSI_SC_EEEEEEEvNS4_8identityENS4_23SM90_TMA_LOAD_MULTICASTES18_vS19_EENS_8epilogue10collective6detail29Sm90TmaWarpSpecializedAdapterINS1D_15DefaultEpilogueIaSK_SK_NS1C_6thread17LinearCombinationIaLi1EiiLNS1H_9ScaleType4KindE0ELNS_15FloatRoundStyleE2EaEENS1_15EpilogueDefaultEEEEEvvEEEEvNT_6ParamsE,(.L_x_194 - _ZN7cutlass13device_kernelINS_4gemm6kernel13GemmUniversalIN4cute5tupleIJiiiiEEENS1_10collective13CollectiveMmaINS1_34MainloopSm90TmaGmmaWarpSpecializedILi16ENS5_IJNS4_1CILi2EEENSA_ILi1EEESC_EEENS1_35KernelTmaWarpSpecializedCooperativeEEENS5_IJNSA_ILi128EEENSA_ILi96EEENSA_ILi64EEEEEEaNS5_IJlSC_lEEEaSK_NS4_8TiledMMAINS4_8MMA_AtomIJNS4_4SM904GMMA26MMA_64x96x32_S32S8S8_SS_TNEEEENS4_6LayoutISD_NS5_IJSC_NSA_ILi0EEESS_EEEEENS5_IJNS4_10UnderscoreESV_SV_EEEEENS4_13SM90_TMA_LOADENS4_14ComposedLayoutINS4_7SwizzleILi2ELi4ELi3EEENS4_18smem_ptr_flag_bitsILi8EEENSR_INS5_IJNSA_ILi8EEESI_EEENS5_IJSI_SC_EEEEEEEvNS4_8identityENS4_23SM90_TMA_LOAD_MULTICASTES18_vS19_EENS_8epilogue10collective6detail29Sm90TmaWarpSpecializedAdapterINS1D_15DefaultEpilogueIaSK_SK_NS1C_6thread17LinearCombinationIaLi1EiiLNS1H_9ScaleType4KindE0ELNS_15FloatRoundStyleE2EaEENS1_15EpilogueDefaultEEEEEvvEEEEvNT_6ParamsE)
        .other          _ZN7cutlass13device_kernelINS_4gemm6kernel13GemmUniversalIN4cute5tupleIJiiiiEEENS1_10collective13CollectiveMmaINS1_34MainloopSm90TmaGmmaWarpSpecializedILi16ENS5_IJNS4_1CILi2EEENSA_ILi1EEESC_EEENS1_35KernelTmaWarpSpecializedCooperativeEEENS5_IJNSA_ILi128EEENSA_ILi96EEENSA_ILi64EEEEEEaNS5_IJlSC_lEEEaSK_NS4_8TiledMMAINS4_8MMA_AtomIJNS4_4SM904GMMA26MMA_64x96x32_S32S8S8_SS_TNEEEENS4_6LayoutISD_NS5_IJSC_NSA_ILi0EEESS_EEEEENS5_IJNS4_10UnderscoreESV_SV_EEEEENS4_13SM90_TMA_LOADENS4_14ComposedLayoutINS4_7SwizzleILi2ELi4ELi3EEENS4_18smem_ptr_flag_bitsILi8EEENSR_INS5_IJNSA_ILi8EEESI_EEENS5_IJSI_SC_EEEEEEEvNS4_8identityENS4_23SM90_TMA_LOAD_MULTICASTES18_vS19_EENS_8epilogue10collective6detail29Sm90TmaWarpSpecializedAdapterINS1D_15DefaultEpilogueIaSK_SK_NS1C_6thread17LinearCombinationIaLi1EiiLNS1H_9ScaleType4KindE0ELNS_15FloatRoundStyleE2EaEENS1_15EpilogueDefaultEEEEEvvEEEEvNT_6ParamsE,@"STO_CUDA_ENTRY STV_DEFAULT"
_ZN7cutlass13device_kernelINS_4gemm6kernel13GemmUniversalIN4cute5tupleIJiiiiEEENS1_10collective13CollectiveMmaINS1_34MainloopSm90TmaGmmaWarpSpecializedILi16ENS5_IJNS4_1CILi2EEENSA_ILi1EEESC_EEENS1_35KernelTmaWarpSpecializedCooperativeEEENS5_IJNSA_ILi128EEENSA_ILi96EEENSA_ILi64EEEEEEaNS5_IJlSC_lEEEaSK_NS4_8TiledMMAINS4_8MMA_AtomIJNS4_4SM904GMMA26MMA_64x96x32_S32S8S8_SS_TNEEEENS4_6LayoutISD_NS5_IJSC_NSA_ILi0EEESS_EEEEENS5_IJNS4_10UnderscoreESV_SV_EEEEENS4_13SM90_TMA_LOADENS4_14ComposedLayoutINS4_7SwizzleILi2ELi4ELi3EEENS4_18smem_ptr_flag_bitsILi8EEENSR_INS5_IJNSA_ILi8EEESI_EEENS5_IJSI_SC_EEEEEEEvNS4_8identityENS4_23SM90_TMA_LOAD_MULTICASTES18_vS19_EENS_8epilogue10collective6detail29Sm90TmaWarpSpecializedAdapterINS1D_15DefaultEpilogueIaSK_SK_NS1C_6thread17LinearCombinationIaLi1EiiLNS1H_9ScaleType4KindE0ELNS_15FloatRoundStyleE2EaEENS1_15EpilogueDefaultEEEEEvvEEEEvNT_6ParamsE:
[----:B------:R-:W0:Y:S01]  /*0000*/  LDC R1, c[0x0][0x28] ;  /* 0x00000a00ff017b82 */ /* 0x000e220000000800 */
[----:B------:R-:W1:Y:S01]  /*0010*/  S2R R18, SR_TID.X ;  /* 0x0000000000127919 */ /* 0x000e620000002100 */
[----:B------:R-:W-:Y:S01]  /*0020*/  ELECT P0, URZ, PT ;  /* 0x00000000003f782f */ /* 0x000fe20003800000 */
[----:B------:R-:W-:Y:S01]  /*0030*/  BSSY B0, `(.L_x_0) ;  /* 0x000000f000007945 */ /* 0x000fe20003800000 */
[--C-:B-1----:R-:W-:Y:S02]  /*0040*/  SHF.R.U32.HI R0, RZ, 0x5, R18.reuse ;  /* 0x00000005ff007819 */ /* 0x102fe40000011612 */
[----:B------:R-:W-:-:S03]  /*0050*/  SHF.R.U32.HI R3, RZ, 0x7, R18 ;  /* 0x00000007ff037819 */ /* 0x000fc60000011612 */
[----:B------:R-:W1:Y:S04]  /*0060*/  SHFL.IDX PT, R2, R0, RZ, 0x1f ;  /* 0x00001fff00027589 */ /* 0x000e6800000e0000 */
[----:B------:R2:W3:Y:S01]  /*0070*/  SHFL.IDX PT, R5, R3, RZ, 0x1f ;  /* 0x00001fff03057589 */ /* 0x0004e200000e0000 */
[----:B-1----:R-:W-:-:S13]  /*0080*/  ISETP.NE.OR P0, PT, R2, RZ, !P0 ;  /* 0x000000ff0200720c */ /* 0x002fda0004705670 */
[----:B0-23--:R-:W-:Y:S05]  /*0090*/  @P0 BRA `(.L_x_1) ;  /* 0x0000000000200947 */ /* 0x00dfea0003800000 */
[----:B------:R-:W-:Y:S02]  /*00a0*/  ULDC.64 UR4, c[0x0][0x198] ;  /* 0x0000660000047ab9 */ /* 0x000fe40000000a00 */
[----:B------:R-:W-:Y:S02]  /*00b0*/  UIADD3 UR6, UP0, UR4, 0xf0, URZ ;  /* 0x000000f004067890 */ /* 0x000fe4000ff1e03f */
[----:B------:R-:W-:Y:S02]  /*00c0*/  UIADD3 UR4, UP1, UR4, 0x1f0, URZ ;  /* 0x000001f004047890 */ /* 0x000fe4000ff3e03f */
[----:B------:R-:W-:Y:S02]  /*00d0*/  UIADD3.X UR7, URZ, UR5, URZ, UP0, !UPT ;  /* 0x000000053f077290 */ /* 0x000fe400087fe43f */
[----:B------:R-:W-:-:S07]  /*00e0*/  UIADD3.X UR5, URZ, UR5, URZ, UP1, !UPT ;  /* 0x000000053f057290 */ /* 0x000fce0008ffe43f */
[----:B------:R0:W-:Y:S02]  /*00f0*/  UTMACCTL.PF [UR6] ;  /* 0x00000000060079b9 */ /* 0x0001e40008040000 */
[----:B------:R0:W-:Y:S02]  /*0100*/  UTMACCTL.PF [UR4] ;  /* 0x00000000040079b9 */ /* 0x0001e40008040000 */
[----:B0-----:R-:W-:Y:S01]  /*0110*/  NOP ;  /* 0x0000000000007918 */ /* 0x001fe20000000000 */
.L_x_1:
[----:B------:R-:W-:Y:S05]  /*0120*/  BSYNC B0 ;  /* 0x0000000000007941 */ /* 0x000fea0003800000 */
.L_x_0:
[----:B------:R-:W0:Y:S02]  /*0130*/  SHFL.IDX PT, R3, R0, RZ, 0x1f ;  /* 0x00001fff00037589 */ /* 0x000e2400000e0000 */
[----:B0-----:R-:W-:-:S13]  /*0140*/  ISETP.NE.AND P0, PT, R3, RZ, PT ;  /* 0x000000ff0300720c */ /* 0x001fda0003f05270 */
[----:B------:R-:W-:Y:S05]  /*0150*/  @P0 BRA `(.L_x_2) ;  /* 0x0000000000c40947 */ /* 0x000fea0003800000 */
[----:B------:R-:W-:Y:S01]  /*0160*/  ELECT P0, URZ, PT ;  /* 0x00000000003f782f */ /* 0x000fe20003800000 */
[----:B------:R-:W-:-:S12]  /*0170*/  BSSY B0, `(.L_x_2) ;  /* 0x000002f000007945 */ /* 0x000fd80003800000 */
[----:B------:R-:W-:Y:S05]  /*0180*/  @!P0 BRA `(.L_x_3) ;  /* 0x0000000000b48947 */ /* 0x000fea0003800000 */
[----:B------:R-:W0:Y:S01]  /*0190*/  S2UR UR8, SR_CgaCtaId ;  /* 0x00000000000879c3 */ /* 0x000e220000008800 */
[----:B------:R-:W-:Y:S01]  /*01a0*/  UMOV UR4, 0x400 ;  /* 0x0000040000047882 */ /* 0x000fe20000000000 */
[----:B------:R-:W-:Y:S01]  /*01b0*/  UMOV UR5, 0x1 ;  /* 0x0000000100057882 */ /* 0x000fe20000000000 */
[----:B------:R-:W-:Y:S02]  /*01c0*/  UMOV UR6, 0x4 ;  /* 0x0000000400067882 */ /* 0x000fe40000000000 */
[----:B------:R-:W-:-:S04]  /*01d0*/  UIADD3 UR6, -UR6, 0x100000, URZ ;  /* 0x0010000006067890 */ /* 0x000fc8000fffe13f */
[----:B------:R-:W-:Y:S02]  /*01e0*/  USHF.L.U32 UR7, UR6, 0xb, URZ ;  /* 0x0000000b06077899 */ /* 0x000fe4000800063f */
[----:B------:R-:W-:Y:S02]  /*01f0*/  USHF.L.U32 UR6, UR6, 0x1, URZ ;  /* 0x0000000106067899 */ /* 0x000fe4000800063f */
[----:B0-----:R-:W-:Y:S02]  /*0200*/  ULEA UR8, UR8, UR4, 0x18 ;  /* 0x0000000408087291 */ /* 0x001fe4000f8ec03f */
[----:B------:R-:W-:-:S04]  /*0210*/  UIADD3 UR4, -UR5, 0x100000, URZ ;  /* 0x0010000005047890 */ /* 0x000fc8000fffe13f */
[----:B------:R-:W-:Y:S02]  /*0220*/  USHF.L.U32 UR5, UR4, 0xb, URZ ;  /* 0x0000000b04057899 */ /* 0x000fe4000800063f */
[----:B------:R-:W-:Y:S01]  /*0230*/  USHF.L.U32 UR4, UR4, 0x1, URZ ;  /* 0x0000000104047899 */ /* 0x000fe2000800063f */
[----:B------:R-:W0:Y:S11]  /*0240*/  FENCE.VIEW.ASYNC.S ;  /* 0x00000000000073c6 */ /* 0x000e360000000000 */
[----:B0-----:R0:W1:Y:S01]  /*0250*/  SYNCS.EXCH.64 URZ, [UR8], UR4 ;  /* 0x00000004083f75b2 */ /* 0x0010620008000100 */
[----:B------:R0:W2:Y:S01]  /*0260*/  SYNCS.EXCH.64 URZ, [UR8+0x80], UR6 ;  /* 0x00008006083f75b2 */ /* 0x0000a20008000100 */
[----:B------:R0:W3:Y:S01]  /*0270*/  SYNCS.EXCH.64 URZ, [UR8+0x8], UR4 ;  /* 0x00000804083f75b2 */ /* 0x0000e20008000100 */
[----:B------:R0:W4:Y:S01]  /*0280*/  SYNCS.EXCH.64 URZ, [UR8+0x88], UR6 ;  /* 0x00008806083f75b2 */ /* 0x0001220008000100 */
[----:B------:R0:W0:Y:S01]  /*0290*/  SYNCS.EXCH.64 URZ, [UR8+0x10], UR4 ;  /* 0x00001004083f75b2 */ /* 0x0000220008000100 */
        /* <DEDUP_REMOVED lines=27> */
[----:B-1234-:R-:W-:Y:S01]  /*0450*/  NOP ;  /* 0x0000000000007918 */ /* 0x01efe20000000000 */
.L_x_3:
[----:B0-----:R-:W-:Y:S05]  /*0460*/  BSYNC B0 ;  /* 0x0000000000007941 */ /* 0x001fea0003800000 */
.L_x_2:
[----:B------:R-:W-:Y:S01]  /*0470*/  SHF.R.S32.HI R7, RZ, 0x1f, R18 ;  /* 0x0000001fff077819 */ /* 0x000fe20000011412 */
[----:B------:R-:W0:Y:S01]  /*0480*/  SHFL.IDX PT, R0, R0, RZ, 0x1f ;  /* 0x00001fff00007589 */ /* 0x000e2200000e0000 */
[----:B------:R-:W1:Y:S01]  /*0490*/  S2UR UR8, SR_CTAID.X ;  /* 0x00000000000879c3 */ /* 0x000e620000002500 */
[----:B------:R-:W-:Y:S02]  /*04a0*/  ELECT P0, URZ, PT ;  /* 0x00000000003f782f */ /* 0x000fe40003800000 */
[----:B------:R-:W-:Y:S01]  /*04b0*/  LEA.HI R7, R7, R18, RZ, 0x7 ;  /* 0x0000001207077211 */ /* 0x000fe200078f38ff */
[----:B------:R-:W2:Y:S01]  /*04c0*/  S2R R4, SR_CTAID.Y ;  /* 0x0000000000047919 */ /* 0x000ea20000002600 */
[----:B------:R-:W-:Y:S01]  /*04d0*/  SHF.R.S32.HI R8, RZ, 0x1f, R3 ;  /* 0x0000001fff087819 */ /* 0x000fe20000011403 */
[----:B------:R-:W-:Y:S01]  /*04e0*/  ULDC UR4, c[0x0][0x150] ;  /* 0x0000540000047ab9 */ /* 0x000fe20000000800 */
[----:B------:R-:W-:Y:S01]  /*04f0*/  LOP3.LUT R7, R7, 0xffffff80, RZ, 0xc0, !PT ;  /* 0xffffff8007077812 */ /* 0x000fe200078ec0ff */
[----:B------:R-:W-:Y:S01]  /*0500*/  NOP ;  /* 0x0000000000007918 */ /* 0x000fe20000000000 */
[----:B------:R-:W-:Y:S01]  /*0510*/  LEA.HI R8, R8, R3, RZ, 0x2 ;  /* 0x0000000308087211 */ /* 0x000fe200078f10ff */
[----:B------:R-:W3:Y:S01]  /*0520*/  LDC R10, c[0x0][0x144] ;  /* 0x00005100ff0a7b82 */ /* 0x000ee20000000800 */
[----:B------:R-:W-:Y:S01]  /*0530*/  NOP ;  /* 0x0000000000007918 */ /* 0x000fe20000000000 */
[----:B------:R-:W-:Y:S01]  /*0540*/  IMAD.IADD R6, R18, 0x1, -R7 ;  /* 0x0000000112067824 */ /* 0x000fe200078e0a07 */
[----:B------:R-:W-:Y:S01]  /*0550*/  LOP3.LUT R8, R8, 0x3ffffffc, RZ, 0xc0, !PT ;  /* 0x3ffffffc08087812 */ /* 0x000fe200078ec0ff */
[----:B------:R-:W-:Y:S01]  /*0560*/  IMAD.MOV.U32 R23, RZ, RZ, 0x1 ;  /* 0x00000001ff177424 */ /* 0x000fe200078e00ff */
[----:B------:R-:W-:-:S02]  /*0570*/  ISETP.NE.AND P3, PT, R5, RZ, PT ;  /* 0x000000ff0500720c */ /* 0x000fc40003f65270 */
[----:B------:R-:W-:Y:S01]  /*0580*/  SHF.R.S32.HI R7, RZ, 0x1f, R6 ;  /* 0x0000001fff077819 */ /* 0x000fe20000011406 */
[----:B------:R-:W-:Y:S01]  /*0590*/  IMAD.IADD R8, R3, 0x1, -R8 ;  /* 0x0000000103087824 */ /* 0x000fe200078e0a08 */
[----:B------:R-:W4:Y:S02]  /*05a0*/  LDC R13, c[0x0][0x140] ;  /* 0x00005000ff0d7b82 */ /* 0x000f240000000800 */
[----:B------:R-:W-:Y:S02]  /*05b0*/  LEA.HI R7, R7, R6, RZ, 0x3 ;  /* 0x0000000607077211 */ /* 0x000fe400078f18ff */
[----:B0-----:R-:W-:Y:S02]  /*05c0*/  ISETP.NE.OR P0, PT, R0, RZ, !P0 ;  /* 0x000000ff0000720c */ /* 0x001fe40004705670 */
[--C-:B------:R-:W-:Y:S02]  /*05d0*/  SHF.R.S32.HI R0, RZ, 0x3, R7.reuse ;  /* 0x00000003ff007819 */ /* 0x100fe40000011407 */
[----:B------:R-:W-:-:S02]  /*05e0*/  SHF.R.S32.HI R7, RZ, 0x1f, R7 ;  /* 0x0000001fff077819 */ /* 0x000fc40000011407 */
[----:B-1----:R-:W-:Y:S02]  /*05f0*/  I2FP.F32.U32 R9, UR8 ;  /* 0x0000000800097c45 */ /* 0x002fe40008201000 */
[----:B------:R-:W-:-:S03]  /*0600*/  LEA.HI R7, R7, R0, RZ, 0x2 ;  /* 0x0000000007077211 */ /* 0x000fc600078f10ff */
[----:B------:R-:W-:Y:S01]  /*0610*/  FMUL R9, R9, UR4 ;  /* 0x0000000409097c20 */ /* 0x000fe20008400000 */
[----:B------:R-:W-:Y:S01]  /*0620*/  LOP3.LUT R7, R7, 0xfffffffc, RZ, 0xc0, !PT ;  /* 0xfffffffc07077812 */ /* 0x000fe200078ec0ff */
[----:B------:R-:W-:Y:S01]  /*0630*/  VOTEU.ALL UP0, P0 ;  /* 0x00000000003f7886 */ /* 0x000fe20000000000 */
[----:B--2---:R-:W-:Y:S01]  /*0640*/  I2FP.F32.U32 R3, R4 ;  /* 0x0000000400037245 */ /* 0x004fe20000201000 */
[----:B------:R-:W-:Y:S01]  /*0650*/  ULDC UR4, c[0x0][0x154] ;  /* 0x0000550000047ab9 */ /* 0x000fe20000000800 */
[----:B------:R-:W-:Y:S01]  /*0660*/  VOTEU.ALL UP1, P0 ;  /* 0x00000000003f7886 */ /* 0x000fe20000020000 */
[----:B------:R-:W0:Y:S01]  /*0670*/  F2I.U32.TRUNC.NTZ R9, R9 ;  /* 0x0000000900097305 */ /* 0x000e22000020f000 */
[----:B------:R-:W-:Y:S01]  /*0680*/  IMAD.IADD R7, R0, 0x1, -R7 ;  /* 0x0000000100077824 */ /* 0x000fe200078e0a07 */
[----:B------:R-:W1:Y:S01]  /*0690*/  @!UP0 S2UR UR7, SR_CgaCtaId ;  /* 0x00000000000789c3 */ /* 0x000e620000008800 */
[----:B------:R-:W-:Y:S01]  /*06a0*/  FMUL R12, R3, UR4 ;  /* 0x00000004030c7c20 */ /* 0x000fe20008400000 */
[----:B------:R-:W-:Y:S01]  /*06b0*/  UMOV UR4, 0x20 ;  /* 0x0000002000047882 */ /* 0x000fe20000000000 */
[----:B------:R-:W-:Y:S01]  /*06c0*/  IMAD R8, R8, 0x4, R7 ;  /* 0x0000000408087824 */ /* 0x000fe200078e0207 */
[----:B------:R-:W-:Y:S01]  /*06d0*/  @!UP0 UMOV UR6, 0x400 ;  /* 0x0000040000068882 */ /* 0x000fe20000000000 */
[----:B------:R-:W-:-:S04]  /*06e0*/  @!UP0 UIADD3 UR4, -UR4, 0x100000, URZ ;  /* 0x0010000004048890 */ /* 0x000fc8000fffe13f */
[----:B------:R-:W-:Y:S02]  /*06f0*/  @!UP0 USHF.L.U32 UR5, UR4, 0xb, URZ ;  /* 0x0000000b04058899 */ /* 0x000fe4000800063f */
[----:B------:R-:W-:Y:S01]  /*0700*/  @!UP0 USHF.L.U32 UR4, UR4, 0x1, URZ ;  /* 0x0000000104048899 */ /* 0x000fe2000800063f */
[----:B----4-:R-:W-:Y:S01]  /*0710*/  ISETP.EQ.U32.AND P2, PT, R13, 0x1, PT ;  /* 0x000000010d00780c */ /* 0x010fe20003f42070 */
[----:B------:R-:W2:Y:S01]  /*0720*/  F2I.U32.TRUNC.NTZ R12, R12 ;  /* 0x0000000c000c7305 */ /* 0x000ea2000020f000 */
[----:B------:R-:W-:Y:S01]  /*0730*/  LEA.HI R0, R8, R8, RZ, 0x1 ;  /* 0x0000000808007211 */ /* 0x000fe200078f08ff */
[----:B------:R-:W4:Y:S03]  /*0740*/  LDC R7, c[0x0][0x148] ;  /* 0x00005200ff077b82 */ /* 0x000f260000000800 */
[----:B------:R-:W-:Y:S01]  /*0750*/  LOP3.LUT R11, R0, 0xfffffffe, RZ, 0xc0, !PT ;  /* 0xfffffffe000b7812 */ /* 0x000fe200078ec0ff */
[----:B0-----:R-:W-:Y:S01]  /*0760*/  IMAD.MOV R15, RZ, RZ, -R9 ;  /* 0x000000ffff0f7224 */ /* 0x001fe200078e0a09 */
[----:B------:R-:W-:-:S03]  /*0770*/  SHF.R.S32.HI R9, RZ, 0x1f, R2 ;  /* 0x0000001fff097819 */ /* 0x000fc60000011402 */
[----:B---3--:R-:W-:Y:S01]  /*0780*/  IMAD R3, R10, R15, UR8 ;  /* 0x000000080a037e24 */ /* 0x008fe2000f8e020f */
[----:B------:R-:W-:Y:S01]  /*0790*/  LEA.HI R9, R9, R2, RZ, 0x2 ;  /* 0x0000000209097211 */ /* 0x000fe200078f10ff */
[C---:B------:R-:W-:Y:S02]  /*07a0*/  IMAD.IADD R0, R8.reuse, 0x1, -R11 ;  /* 0x0000000108007824 */ /* 0x040fe400078e0a0b */
[----:B------:R-:W-:Y:S01]  /*07b0*/  IMAD.SHL.U32 R11, R8, 0x4, RZ ;  /* 0x00000004080b7824 */ /* 0x000fe200078e00ff */
[----:B------:R-:W-:Y:S01]  /*07c0*/  LOP3.LUT R9, R9, 0xfffffffc, RZ, 0xc0, !PT ;  /* 0xfffffffc09097812 */ /* 0x000fe200078ec0ff */
[----:B--2---:R-:W-:Y:S01]  /*07d0*/  IMAD.MOV R24, RZ, RZ, -R12 ;  /* 0x000000ffff187224 */ /* 0x004fe200078e0a0c */
[----:B------:R-:W-:Y:S01]  /*07e0*/  ISETP.NE.AND P4, PT, R0, R3, PT ;  /* 0x000000030000720c */ /* 0x000fe20003f85270 */
[----:B-1----:R-:W-:Y:S01]  /*07f0*/  @!UP0 ULEA UR6, UR7, UR6, 0x18 ;  /* 0x0000000607068291 */ /* 0x002fe2000f8ec03f */
[----:B------:R-:W-:Y:S01]  /*0800*/  LOP3.LUT R22, R8, 0xc, R11, 0x78, !PT ;  /* 0x0000000c08167812 */ /* 0x000fe200078e780b */
[----:B------:R-:W-:Y:S01]  /*0810*/  IMAD.IADD R0, R2, 0x1, -R9 ;  /* 0x0000000102007824 */ /* 0x000fe200078e0a09 */
[----:B------:R-:W-:Y:S01]  /*0820*/  VOTEU.ALL UP0, P0 ;  /* 0x00000000003f7886 */ /* 0x000fe20000000000 */
[----:B------:R-:W-:Y:S01]  /*0830*/  LOP3.LUT P0, RZ, R6, 0x7, RZ, 0xc0, !PT ;  /* 0x0000000706ff7812 */ /* 0x000fe2000780c0ff */
[----:B------:R-:W-:-:S02]  /*0840*/  VIADD R6, R5, 0xffffffff ;  /* 0xffffffff05067836 */ /* 0x000fc40000000000 */
[----:B------:R-:W-:Y:S01]  /*0850*/  ISETP.NE.AND P1, PT, R0, 0x3, PT ;  /* 0x000000030000780c */ /* 0x000fe20003f25270 */
[----:B----4-:R-:W-:Y:S01]  /*0860*/  IMAD R9, R7, R24, R4 ;  /* 0x0000001807097224 */ /* 0x010fe200078e0204 */
[----:B------:R-:W-:Y:S02]  /*0870*/  ISETP.LT.U32.AND P0, PT, R22, 0x2, !P0 ;  /* 0x000000021600780c */ /* 0x000fe40004701070 */
[----:B------:R-:W-:Y:S01]  /*0880*/  ISETP.EQ.OR P1, PT, R0, RZ, !P1 ;  /* 0x000000ff0000720c */ /* 0x000fe20004f22670 */
[----:B------:R-:W0:Y:S02]  /*0890*/  FENCE.VIEW.ASYNC.S ;  /* 0x00000000000073c6 */ /* 0x000e240000000000 */
[----:B0-----:R0:W1:Y:S01]  /*08a0*/  @!UP0 SYNCS.EXCH.64 URZ, [UR6+0x110], UR4 ;  /* 0x00011004063f85b2 */ /* 0x0010620008000100 */
[----:B------:R-:W-:Y:S02]  /*08b0*/  @P4 LEA.HI R2, R22, R22, RZ, 0x1 ;  /* 0x0000001616024211 */ /* 0x000fe400078f08ff */
[----:B------:R-:W-:-:S02]  /*08c0*/  ISETP.EQ.AND P1, PT, R5, RZ, P1 ;  /* 0x000000ff0500720c */ /* 0x000fc40000f22270 */
[----:B------:R-:W-:Y:S02]  /*08d0*/  @P4 SHF.R.S32.HI R2, RZ, 0x1, R2 ;  /* 0x00000001ff024819 */ /* 0x000fe40000011402 */
[----:B------:R-:W-:Y:S02]  /*08e0*/  ISETP.GE.U32.AND P6, PT, R6, 0x2, PT ;  /* 0x000000020600780c */ /* 0x000fe40003fc6070 */
[----:B------:R-:W-:Y:S02]  /*08f0*/  @P4 ISETP.NE.AND P5, PT, R2, R9, PT ;  /* 0x000000090200420c */ /* 0x000fe40003fa5270 */
[----:B------:R-:W-:Y:S02]  /*0900*/  SEL R2, RZ, 0x1, !P0 ;  /* 0x00000001ff027807 */ /* 0x000fe40004000000 */
[----:B------:R-:W-:Y:S02]  /*0910*/  @P4 SEL R23, RZ, 0x1, P5 ;  /* 0x00000001ff174807 */ /* 0x000fe40002800000 */
[----:B------:R-:W-:Y:S01]  /*0920*/  SEL R19, RZ, 0x1, !P1 ;  /* 0x00000001ff137807 */ /* 0x000fe20004800000 */
[----:B------:R0:W2:Y:S01]  /*0930*/  @!UP1 SYNCS.EXCH.64 URZ, [UR6+0x118], UR4 ;  /* 0x00011804063f95b2 */ /* 0x0000a20008000100 */
[----:B------:R-:W-:Y:S01]  /*0940*/  LOP3.LUT R23, R23, R2, RZ, 0xc0, !PT ;  /* 0x0000000217177212 */ /* 0x000fe200078ec0ff */
[----:B------:R-:W-:Y:S01]  /*0950*/  NOP ;  /* 0x0000000000007918 */ /* 0x000fe20000000000 */
[----:B------:R-:W-:Y:S01]  /*0960*/  SEL R19, R19, 0x2, P6 ;  /* 0x0000000213137807 */ /* 0x000fe20003000000 */
[----:B------:R-:W-:Y:S06]  /*0970*/  @!P2 BRA `(.L_x_4) ;  /* 0x000000000008a947 */ /* 0x000fec0003800000 */
[----:B-12---:R-:W-:Y:S01]  /*0980*/  UCGABAR_ARV ;  /* 0x00000000000079c7 */ /* 0x006fe20008000000 */
[----:B------:R-:W-:Y:S05]  /*0990*/  BRA `(.L_x_5) ;  /* 0x0000000000047947 */ /* 0x000fea0003800000 */
.L_x_4:
[----:B-12---:R-:W-:Y:S01]  /*09a0*/  NOP ;  /* 0x0000000000007918 */ /* 0x006fe20000000000 */
.L_x_5:
[----:B------:R-:W1:Y:S01]  /*09b0*/  LDC R2, c[0x0][0x65c] ;  /* 0x00019700ff027b82 */ /* 0x000e620000000800 */
[----:B------:R-:W-:Y:S02]  /*09c0*/  IMAD.U32 R8, RZ, RZ, UR8 ;  /* 0x00000008ff087e24 */ /* 0x000fe4000f8e00ff */
[----:B------:R-:W-:Y:S01]  /*09d0*/  IMAD.MOV.U32 R9, RZ, RZ, RZ ;  /* 0x000000ffff097224 */ /* 0x000fe200078e00ff */
[----:B-1----:R-:W-:-:S04]  /*09e0*/  ISETP.NE.AND P1, PT, R2, 0x1, PT ;  /* 0x000000010200780c */ /* 0x002fc80003f25270 */
[----:B------:R-:W-:-:S09]  /*09f0*/  P2R R5, PR, RZ, 0x2 ;  /* 0x00000002ff057803 */ /* 0x000fd20000000000 */
[----:B------:R-:W1:Y:S01]  /*0a00*/  @P1 LDC R17, c[0x0][0x10] ;  /* 0x00000400ff111b82 */ /* 0x000e620000000800 */
[----:B------:R-:W-:Y:S02]  /*0a10*/  @P1 IMAD.MOV.U32 R5, RZ, RZ, RZ ;  /* 0x000000ffff051224 */ /* 0x000fe400078e00ff */
[----:B------:R-:W-:-:S05]  /*0a20*/  @P1 IMAD.MOV.U32 R13, RZ, RZ, RZ ;  /* 0x000000ffff0d1224 */ /* 0x000fca00078e00ff */
[----:B------:R-:W2:Y:S01]  /*0a30*/  @!P1 LDC R11, c[0x0][0xc] ;  /* 0x00000300ff0b9b82 */ /* 0x000ea20000000800 */
[----:B-1----:R-:W-:-:S04]  /*0a40*/  @P1 IMAD.WIDE.U32 R16, R17, UR8, R4 ;  /* 0x0000000811101c25 */ /* 0x002fc8000f8e0004 */
[----:B------:R-:W-:Y:S02]  /*0a50*/  @P1 IMAD.IADD R17, R17, 0x1, R13 ;  /* 0x0000000111111824 */ /* 0x000fe400078e020d */
[----:B--2---:R-:W-:-:S04]  /*0a60*/  @!P1 IMAD.WIDE.U32 R8, R4, R11, R8 ;  /* 0x0000000b04089225 */ /* 0x004fc800078e0008 */
[----:B------:R-:W-:Y:S02]  /*0a70*/  @!P1 IMAD.MOV.U32 R16, RZ, RZ, R8 ;  /* 0x000000ffff109224 */ /* 0x000fe400078e0008 */
[----:B------:R-:W-:Y:S01]  /*0a80*/  @!P1 IMAD.MOV.U32 R17, RZ, RZ, R9 ;  /* 0x000000ffff119224 */ /* 0x000fe200078e0009 */
[----:B------:R-:W-:Y:S06]  /*0a90*/  @!P2 BRA `(.L_x_6) ;  /* 0x00000000000ca947 */ /* 0x000fec0003800000 */
[----:B------:R-:W-:Y:S01]  /*0aa0*/  UCGABAR_WAIT ;  /* 0x0000000000007dc7 */ /* 0x000fe20008000000 */
[----:B------:R-:W-:Y:S01]  /*0ab0*/  CCTL.IVALL ;  /* 0x00000000ff00798f */ /* 0x000fe20002000000 */
[----:B------:R-:W-:Y:S05]  /*0ac0*/  BRA `(.L_x_7) ;  /* 0x0000000000047947 */ /* 0x000fea0003800000 */
.L_x_6:
[----:B------:R-:W-:Y:S06]  /*0ad0*/  BAR.SYNC.DEFER_BLOCKING 0x0 ;  /* 0x0000000000007b1d */ /* 0x000fec0000010000 */
.L_x_7:
[----:B------:R-:W-:Y:S05]  /*0ae0*/  @!P3 BRA `(.L_x_8) ;  /* 0x00000040008cb947 */ /* 0x000fea0003800000 */
[----:B------:R-:W-:-:S13]  /*0af0*/  ISETP.GT.U32.AND P0, PT, R6, 0x1, PT ;  /* 0x000000010600780c */ /* 0x000fda0003f04070 */
[----:B0-----:R-:W-:Y:S05]  /*0b00*/  @P0 EXIT ;  /* 0x000000000000094d */ /* 0x001fea0003800000 */
[----:B------:R-:W-:Y:S01]  /*0b10*/  ULDC.64 UR4, c[0x0][0x650] ;  /* 0x0001940000047ab9 */ /* 0x000fe20000000a00 */
[----:B------:R-:W-:Y:S01]  /*0b20*/  PRMT R0, RZ, 0x7610, R0 ;  /* 0x00007610ff007816 */ /* 0x000fe20000000000 */
[----:B------:R-:W-:Y:S01]  /*0b30*/  IMAD.MOV.U32 R76, RZ, RZ, -0x1 ;  /* 0xffffffffff4c7424 */ /* 0x000fe200078e00ff */
[----:B------:R-:W-:Y:S01]  /*0b40*/  ISETP.GE.U32.AND P0, PT, R16, UR4, PT ;  /* 0x0000000410007c0c */ /* 0x000fe2000bf06070 */
[----:B------:R-:W-:Y:S02]  /*0b50*/  IMAD.MOV.U32 R77, RZ, RZ, -0x1 ;  /* 0xffffffffff4d7424 */ /* 0x000fe400078e00ff */
[----:B------:R-:W-:Y:S01]  /*0b60*/  IMAD.MOV.U32 R75, RZ, RZ, -0x1 ;  /* 0xffffffffff4b7424 */ /* 0x000fe200078e00ff */
[----:B------:R-:W-:-:S13]  /*0b70*/  ISETP.GE.U32.AND.EX P0, PT, R17, UR5, PT, P0 ;  /* 0x0000000511007c0c */ /* 0x000fda000bf06100 */
[----:B------:R-:W-:Y:S05]  /*0b80*/  @P0 BRA `(.L_x_9) ;  /* 0x0000000400280947 */ /* 0x000fea0003800000 */
[----:B------:R-:W0:Y:S01]  /*0b90*/  LDC.64 R20, c[0x0][0x628] ;  /* 0x00018a00ff147b82 */ /* 0x000e220000000a00 */
[----:B------:R-:W-:Y:S02]  /*0ba0*/  IMAD.MOV.U32 R8, RZ, RZ, R16 ;  /* 0x000000ffff087224 */ /* 0x000fe400078e0010 */
[----:B------:R-:W-:-:S05]  /*0bb0*/  IMAD.MOV.U32 R9, RZ, RZ, R17 ;  /* 0x000000ffff097224 */ /* 0x000fca00078e0011 */
[----:B------:R-:W1:Y:S08]  /*0bc0*/  LDC R0, c[0x0][0x630] ;  /* 0x00018c00ff007b82 */ /* 0x000e700000000800 */
[----:B------:R-:W2:Y:S01]  /*0bd0*/  LDC.64 R26, c[0x0][0x620] ;  /* 0x00018800ff1a7b82 */ /* 0x000ea20000000a00 */
[----:B0-----:R-:W-:-:S04]  /*0be0*/  ISETP.NE.U32.AND P0, PT, R20, RZ, PT ;  /* 0x000000ff1400720c */ /* 0x001fc80003f05070 */
[----:B------:R-:W-:-:S13]  /*0bf0*/  ISETP.NE.AND.EX P0, PT, R21, RZ, PT, P0 ;  /* 0x000000ff1500720c */ /* 0x000fda0003f05300 */
[----:B-12---:R-:W-:Y:S05]  /*0c00*/  @!P0 BRA `(.L_x_10) ;  /* 0x0000000000288947 */ /* 0x006fea0003800000 */
[----:B------:R-:W0:Y:S02]  /*0c10*/  LDC R13, c[0x0][0x634] ;  /* 0x00018d00ff0d7b82 */ /* 0x000e240000000800 */
[----:B0-----:R-:W-:-:S05]  /*0c20*/  IADD3 R13, P0, R16, R13, RZ ;  /* 0x0000000d100d7210 */ /* 0x001fca0007f1e0ff */
[----:B------:R-:W-:-:S04]  /*0c30*/  IMAD.X R15, RZ, RZ, R17, P0 ;  /* 0x000000ffff0f7224 */ /* 0x000fc800000e0611 */
[----:B------:R-:W-:-:S04]  /*0c40*/  IMAD.WIDE.U32 R8, R15, R20, RZ ;  /* 0x000000140f087225 */ /* 0x000fc800078e00ff */
[----:B------:R-:W-:-:S04]  /*0c50*/  IMAD.WIDE.U32 R10, P0, R13, R21, R8 ;  /* 0x000000150d0a7225 */ /* 0x000fc80007800008 */
[----:B------:R-:W-:-:S04]  /*0c60*/  IMAD.WIDE.U32 R8, R13, R20, RZ ;  /* 0x000000140d087225 */ /* 0x000fc800078e00ff */
[----:B------:R-:W-:Y:S01]  /*0c70*/  IMAD.X R13, RZ, RZ, RZ, P0 ;  /* 0x000000ffff0d7224 */ /* 0x000fe200000e06ff */
[----:B------:R-:W-:Y:S01]  /*0c80*/  IADD3 RZ, P0, R9, R10, RZ ;  /* 0x0000000a09ff7210 */ /* 0x000fe20007f1e0ff */
[----:B------:R-:W-:-:S04]  /*0c90*/  IMAD.MOV.U32 R12, RZ, RZ, R11 ;  /* 0x000000ffff0c7224 */ /* 0x000fc800078e000b */
[----:B------:R-:W-:-:S08]  /*0ca0*/  IMAD.WIDE.U32.X R8, R15, R21, R12, P0 ;  /* 0x000000150f087225 */ /* 0x000fd000000e040c */
.L_x_10:
[----:B------:R-:W0:Y:S01]  /*0cb0*/  LDC.64 R20, c[0x0][0x640] ;  /* 0x00019000ff147b82 */ /* 0x000e220000000a00 */
[--C-:B------:R-:W-:Y:S01]  /*0cc0*/  SHF.R.U64 R75, R8, R0, R9.reuse ;  /* 0x00000000084b7219 */ /* 0x100fe20000001209 */
[----:B------:R-:W-:Y:S01]  /*0cd0*/  IMAD R28, R7, R24, R4 ;  /* 0x00000018071c7224 */ /* 0x000fe200078e0204 */
[----:B------:R-:W-:Y:S01]  /*0ce0*/  SHF.R.U32.HI R0, RZ, R0, R9 ;  /* 0x00000000ff007219 */ /* 0x000fe20000011609 */
[----:B------:R-:W-:Y:S01]  /*0cf0*/  IMAD.MOV.U32 R25, RZ, RZ, 0x1 ;  /* 0x00000001ff197424 */ /* 0x000fe200078e00ff */
[----:B------:R-:W-:-:S03]  /*0d00*/  IADD3 R5, P0, RZ, -R75, RZ ;  /* 0x8000004bff057210 */ /* 0x000fc60007f1e0ff */
[----:B------:R-:W1:Y:S02]  /*0d10*/  LDC R6, c[0x0][0x618] ;  /* 0x00018600ff067b82 */ /* 0x000e640000000800 */
[----:B------:R-:W-:-:S04]  /*0d20*/  IMAD.X R9, RZ, RZ, ~R0, P0 ;  /* 0x000000ffff097224 */ /* 0x000fc800000e0e00 */
[-C--:B------:R-:W-:Y:S02]  /*0d30*/  IMAD R0, R9, R26.reuse, RZ ;  /* 0x0000001a09007224 */ /* 0x080fe400078e02ff */
[----:B------:R-:W2:Y:S01]  /*0d40*/  LDC R11, c[0x0][0x608] ;  /* 0x00018200ff0b7b82 */ /* 0x000ea20000000800 */
[----:B------:R-:W-:-:S04]  /*0d50*/  IMAD.WIDE.U32 R8, R5, R26, R16 ;  /* 0x0000001a05087225 */ /* 0x000fc800078e0010 */
[----:B------:R-:W-:-:S03]  /*0d60*/  IMAD R5, R5, R27, R0 ;  /* 0x0000001b05057224 */ /* 0x000fc600078e0200 */
[----:B------:R-:W3:Y:S01]  /*0d70*/  LDC R12, c[0x0][0x658] ;  /* 0x00019600ff0c7b82 */ /* 0x000ee20000000800 */
[----:B0-----:R-:W-:Y:S01]  /*0d80*/  ISETP.NE.U32.AND P0, PT, R20, RZ, PT ;  /* 0x000000ff1400720c */ /* 0x001fe20003f05070 */
[----:B------:R-:W-:Y:S02]  /*0d90*/  IMAD.IADD R5, R9, 0x1, R5 ;  /* 0x0000000109057824 */ /* 0x000fe400078e0205 */
[----:B------:R-:W-:Y:S01]  /*0da0*/  IMAD.MOV.U32 R9, RZ, RZ, -0x1 ;  /* 0xffffffffff097424 */ /* 0x000fe200078e00ff */
[----:B------:R-:W-:-:S03]  /*0db0*/  ISETP.NE.AND.EX P0, PT, R21, RZ, PT, P0 ;  /* 0x000000ff1500720c */ /* 0x000fc60003f05300 */
[----:B------:R-:W0:Y:S01]  /*0dc0*/  LDC R15, c[0x0][0x600] ;  /* 0x00018000ff0f7b82 */ /* 0x000e220000000800 */
[-CC-:B-1----:R-:W-:Y:S02]  /*0dd0*/  SHF.R.U64 R13, R8, R6.reuse, R5.reuse ;  /* 0x00000006080d7219 */ /* 0x182fe40000001205 */
[----:B------:R-:W-:-:S05]  /*0de0*/  SHF.R.U32.HI R0, RZ, R6, R5 ;  /* 0x00000006ff007219 */ /* 0x000fca0000011605 */
[----:B------:R-:W1:Y:S01]  /*0df0*/  LDC R14, c[0x0][0x648] ;  /* 0x00019200ff0e7b82 */ /* 0x000e620000000800 */
[-CC-:B--2---:R-:W-:Y:S02]  /*0e00*/  SHF.R.U64 R29, R13, R11.reuse, R0.reuse ;  /* 0x0000000b0d1d7219 */ /* 0x184fe40000001200 */
[----:B------:R-:W-:-:S05]  /*0e10*/  SHF.R.U32.HI R5, RZ, R11, R0 ;  /* 0x0000000bff057219 */ /* 0x000fca0000011600 */
[----:B------:R-:W2:Y:S01]  /*0e20*/  LDC R26, c[0x0][0x638] ;  /* 0x00018e00ff1a7b82 */ /* 0x000ea20000000800 */
[-CC-:B---3--:R-:W-:Y:S02]  /*0e30*/  SHF.R.U64 R24, R29, R12.reuse, R5.reuse ;  /* 0x0000000c1d187219 */ /* 0x188fe40000001205 */
[-C--:B------:R-:W-:Y:S02]  /*0e40*/  SHF.L.U32 R0, R9, R12.reuse, RZ ;  /* 0x0000000c09007219 */ /* 0x080fe400000006ff */
[----:B------:R-:W-:Y:S01]  /*0e50*/  SHF.R.U32.HI R5, RZ, R12, R5 ;  /* 0x0000000cff057219 */ /* 0x000fe20000011605 */
[----:B------:R-:W-:Y:S01]  /*0e60*/  IMAD.MOV.U32 R4, RZ, RZ, R24 ;  /* 0x000000ffff047224 */ /* 0x000fe200078e0018 */
[----:B------:R-:W-:Y:S01]  /*0e70*/  LOP3.LUT R10, RZ, R0, RZ, 0x33, !PT ;  /* 0x00000000ff0a7212 */ /* 0x000fe200078e33ff */
[----:B------:R-:W3:Y:S01]  /*0e80*/  LDC R27, c[0x0][0x610] ;  /* 0x00018400ff1b7b82 */ /* 0x000ee20000000800 */
[----:B------:R-:W-:Y:S05]  /*0e90*/  @!P0 BRA `(.L_x_11) ;  /* 0x0000000000288947 */ /* 0x000fea0003800000 */
[----:B------:R-:W4:Y:S02]  /*0ea0*/  LDC R9, c[0x0][0x64c] ;  /* 0x00019300ff097b82 */ /* 0x000f240000000800 */
[----:B----4-:R-:W-:-:S05]  /*0eb0*/  IADD3 R9, P0, R24, R9, RZ ;  /* 0x0000000918097210 */ /* 0x010fca0007f1e0ff */
        /* <DEDUP_REMOVED lines=8> */
.L_x_11:
[----:B-1----:R-:W-:Y:S01]  /*0f40*/  SHF.R.U64 R4, R4, R14, R5 ;  /* 0x0000000e04047219 */ /* 0x002fe20000001205 */
[----:B0-----:R-:W-:Y:S01]  /*0f50*/  VIADD R6, R15, 0xffffffff ;  /* 0xffffffff0f067836 */ /* 0x001fe20000000000 */
[----:B------:R-:W-:Y:S02]  /*0f60*/  SHF.L.U32 R0, R25, R12, RZ ;  /* 0x0000000c19007219 */ /* 0x000fe400000006ff */
[----:B------:R-:W-:Y:S01]  /*0f70*/  LOP3.LUT R5, R29, R10, RZ, 0xc0, !PT ;  /* 0x0000000a1d057212 */ /* 0x000fe200078ec0ff */
[----:B------:R-:W-:Y:S01]  /*0f80*/  IMAD.MOV R7, RZ, RZ, -R4 ;  /* 0x000000ffff077224 */ /* 0x000fe200078e0a04 */
[----:B------:R-:W-:Y:S02]  /*0f90*/  SEL R3, R3, R28, !P1 ;  /* 0x0000001c03037207 */ /* 0x000fe40004800000 */
[----:B------:R-:W-:Y:S01]  /*0fa0*/  LOP3.LUT R6, R13, R6, RZ, 0xc0, !PT ;  /* 0x000000060d067212 */ /* 0x000fe200078ec0ff */
[----:B------:R-:W-:Y:S02]  /*0fb0*/  IMAD R4, R0, R4, R5 ;  /* 0x0000000400047224 */ /* 0x000fe400078e0205 */
[----:B--2---:R-:W-:-:S02]  /*0fc0*/  IMAD R0, R7, R26, R24 ;  /* 0x0000001a07007224 */ /* 0x004fc400078e0218 */
[----:B---3--:R-:W-:Y:S02]  /*0fd0*/  IMAD R3, R4, R27, R3 ;  /* 0x0000001b04037224 */ /* 0x008fe400078e0203 */
[----:B------:R-:W-:Y:S02]  /*0fe0*/  IMAD R76, R0, R15, R6 ;  /* 0x0000000f004c7224 */ /* 0x000fe400078e0206 */
[----:B------:R-:W-:-:S03]  /*0ff0*/  IMAD.MOV.U32 R4, RZ, RZ, 0x1 ;  /* 0x00000001ff047424 */ /* 0x000fc600078e00ff */
[----:B------:R-:W-:Y:S02]  /*1000*/  SEL R77, R76, R3, !P1 ;  /* 0x000000034c4d7207 */ /* 0x000fe40004800000 */
[----:B------:R-:W-:Y:S02]  /*1010*/  PRMT R0, R4, 0x7610, R0 ;  /* 0x0000761004007816 */ /* 0x000fe40000000000 */
[----:B------:R-:W-:-:S07]  /*1020*/  SEL R76, R3, R76, !P1 ;  /* 0x0000004c034c7207 */ /* 0x000fce0004800000 */
.L_x_9:
[----:B------:R-:W-:-:S08]  /*1030*/  NOP ;  /* 0x0000000000007918 */ /* 0x000fd00000000000 */
[----:B------:R-:W0:Y:S02]  /*1040*/  USETMAXREG.TRY_ALLOC.CTAPOOL UP0, 0xe8 ;  /* 0x000000e8000079c8 */ /* 0x000e240008000600 */
[----:B0-----:R-:W-:-:S13]  /*1050*/  PLOP3.LUT P0, PT, PT, PT, UP0, 0x80, 0x0 ;  /* 0x000000000000781c */ /* 0x001fda0003f0f008 */
[----:B------:R-:W-:Y:S05]  /*1060*/  @!P0 BRA `(.L_x_9) ;  /* 0xfffffffc00f08947 */ /* 0x000fea000383ffff */
[----:B------:R-:W-:Y:S01]  /*1070*/  ULDC.64 UR4, c[0x0][0x598] ;  /* 0x0001660000047ab9 */ /* 0x000fe20000000a00 */
[----:B------:R-:W-:Y:S01]  /*1080*/  ULDC.64 UR36, c[0x0][0x208] ;  /* 0x0000820000247ab9 */ /* 0x000fe20000000a00 */
[----:B------:R-:W-:-:S04]  /*1090*/  ISETP.NE.U32.AND P0, PT, RZ, UR4, PT ;  /* 0x00000004ff007c0c */ /* 0x000fc8000bf05070 */
[----:B------:R-:W-:-:S13]  /*10a0*/  ISETP.NE.AND.EX P0, PT, RZ, UR5, PT, P0 ;  /* 0x00000005ff007c0c */ /* 0x000fda000bf05300 */
[----:B------:R-:W-:Y:S05]  /*10b0*/  @!P0 BRA `(.L_x_12) ;  /* 0x00000000001c8947 */ /* 0x000fea0003800000 */
[----:B------:R-:W0:Y:S02]  /*10c0*/  LDC.64 R4, c[0x0][0x598] ;  /* 0x00016600ff047b82 */ /* 0x000e240000000a00 */
[----:B0-----:R-:W2:Y:S02]  /*10d0*/  LDG.E.64 R4, desc[UR36][R4.64] ;  /* 0x0000002404047981 */ /* 0x001ea4000c1e1b00 */
[----:B--2---:R-:W-:-:S04]  /*10e0*/  ISETP.NE.U32.AND P0, PT, R4, RZ, PT ;  /* 0x000000ff0400720c */ /* 0x004fc80003f05070 */
[----:B------:R-:W-:-:S13]  /*10f0*/  ISETP.NE.AND.EX P0, PT, R5, RZ, PT, P0 ;  /* 0x000000ff0500720c */ /* 0x000fda0003f05300 */
[----:B------:R-:W-:Y:S05]  /*1100*/  @!P0 BRA `(.L_x_12) ;  /* 0x0000000000088947 */ /* 0x000fea0003800000 */
[----:B------:R0:W5:Y:S01]  /*1110*/  LD.E R72, desc[UR36][R4.64] ;  /* 0x0000002404487980 */ /* 0x000162000c101900 */
[----:B------:R-:W-:Y:S05]  /*1120*/  BRA `(.L_x_13) ;  /* 0x0000000000247947 */ /* 0x000fea0003800000 */
.L_x_12:
[----:B------:R-:W-:Y:S02]  /*1130*/  ULDC.64 UR4, c[0x0][0x588] ;  /* 0x0001620000047ab9 */ /* 0x000fe40000000a00 */
[----:B------:R-:W-:-:S04]  /*1140*/  ISETP.NE.U32.AND P0, PT, RZ, UR4, PT ;  /* 0x00000004ff007c0c */ /* 0x000fc8000bf05070 */
[----:B------:R-:W-:-:S13]  /*1150*/  ISETP.NE.AND.EX P0, PT, RZ, UR5, PT, P0 ;  /* 0x00000005ff007c0c */ /* 0x000fda000bf05300 */
[----:B------:R-:W-:Y:S05]  /*1160*/  @!P0 BRA `(.L_x_14) ;  /* 0x00000000000c8947 */ /* 0x000fea0003800000 */
[----:B------:R-:W0:Y:S02]  /*1170*/  LDC.64 R72, c[0x0][0x588] ;  /* 0x00016200ff487b82 */ /* 0x000e240000000a00 */
[----:B0-----:R1:W5:Y:S01]  /*1180*/  LDG.E R72, desc[UR36][R72.64] ;  /* 0x0000002448487981 */ /* 0x001362000c1e1900 */
[----:B------:R-:W-:Y:S05]  /*1190*/  BRA `(.L_x_13) ;  /* 0x0000000000087947 */ /* 0x000fea0003800000 */
.L_x_14:
[----:B------:R-:W-:Y:S02]  /*11a0*/  ULDC UR4, c[0x0][0x580] ;  /* 0x0001600000047ab9 */ /* 0x000fe40000000800 */
[----:B------:R-:W-:-:S07]  /*11b0*/  IMAD.U32 R72, RZ, RZ, UR4 ;  /* 0x00000004ff487e24 */ /* 0x000fce000f8e00ff */
.L_x_13:
[----:B------:R-:W-:Y:S02]  /*11c0*/  ULDC.64 UR4, c[0x0][0x5a0] ;  /* 0x0001680000047ab9 */ /* 0x000fe40000000a00 */
[----:B------:R-:W-:-:S04]  /*11d0*/  ISETP.NE.U32.AND P0, PT, RZ, UR4, PT ;  /* 0x00000004ff007c0c */ /* 0x000fc8000bf05070 */
[----:B------:R-:W-:-:S13]  /*11e0*/  ISETP.NE.AND.EX P0, PT, RZ, UR5, PT, P0 ;  /* 0x00000005ff007c0c */ /* 0x000fda000bf05300 */
[----:B------:R-:W-:Y:S05]  /*11f0*/  @!P0 BRA `(.L_x_15) ;  /* 0x00000000001c8947 */ /* 0x000fea0003800000 */
[----:B0-----:R-:W0:Y:S02]  /*1200*/  LDC.64 R4, c[0x0][0x5a0] ;  /* 0x00016800ff047b82 */ /* 0x001e240000000a00 */
[----:B0-----:R-:W2:Y:S02]  /*1210*/  LDG.E.64 R4, desc[UR36][R4.64] ;  /* 0x0000002404047981 */ /* 0x001ea4000c1e1b00 */
[----:B--2---:R-:W-:-:S04]  /*1220*/  ISETP.NE.U32.AND P0, PT, R4, RZ, PT ;  /* 0x000000ff0400720c */ /* 0x004fc80003f05070 */
[----:B------:R-:W-:-:S13]  /*1230*/  ISETP.NE.AND.EX P0, PT, R5, RZ, PT, P0 ;  /* 0x000000ff0500720c */ /* 0x000fda0003f05300 */
[----:B------:R-:W-:Y:S05]  /*1240*/  @!P0 BRA `(.L_x_15) ;  /* 0x0000000000088947 */ /* 0x000fea0003800000 */
[----:B-1----:R0:W5:Y:S01]  /*1250*/  LD.E R73, desc[UR36][R4.64] ;  /* 0x0000002404497980 */ /* 0x002162000c101900 */
[----:B------:R-:W-:Y:S05]  /*1260*/  BRA `(.L_x_16) ;  /* 0x0000000000247947 */ /* 0x000fea0003800000 */
.L_x_15:
[----:B------:R-:W-:Y:S02]  /*1270*/  ULDC.64 UR4, c[0x0][0x590] ;  /* 0x0001640000047ab9 */ /* 0x000fe40000000a00 */
[----:B------:R-:W-:-:S04]  /*1280*/  ISETP.NE.U32.AND P0, PT, RZ, UR4, PT ;  /* 0x00000004ff007c0c */ /* 0x000fc8000bf05070 */
[----:B------:R-:W-:-:S13]  /*1290*/  ISETP.NE.AND.EX P0, PT, RZ, UR5, PT, P0 ;  /* 0x00000005ff007c0c */ /* 0x000fda000bf05300 */
[----:B------:R-:W-:Y:S05]  /*12a0*/  @!P0 BRA `(.L_x_17) ;  /* 0x00000000000c8947 */ /* 0x000fea0003800000 */
[----:B0-----:R-:W1:Y:S02]  /*12b0*/  LDC.64 R4, c[0x0][0x590] ;  /* 0x00016400ff047b82 */ /* 0x001e640000000a00 */
[----:B-1----:R1:W5:Y:S01]  /*12c0*/  LDG.E R73, desc[UR36][R4.64] ;  /* 0x0000002404497981 */ /* 0x002362000c1e1900 */
[----:B------:R-:W-:Y:S05]  /*12d0*/  BRA `(.L_x_16) ;  /* 0x0000000000087947 */ /* 0x000fea0003800000 */
.L_x_17:
[----:B------:R-:W-:Y:S02]  /*12e0*/  ULDC UR4, c[0x0][0x584] ;  /* 0x0001610000047ab9 */ /* 0x000fe40000000800 */
[----:B-1----:R-:W-:-:S07]  /*12f0*/  IMAD.U32 R73, RZ, RZ, UR4 ;  /* 0x00000004ff497e24 */ /* 0x002fce000f8e00ff */
.L_x_16:
[----:B------:R-:W-:-:S13]  /*1300*/  LOP3.LUT P0, RZ, R0, 0xff, RZ, 0xc0, !PT ;  /* 0x000000ff00ff7812 */ /* 0x000fda000780c0ff */
[----:B------:R-:W-:Y:S05]  /*1310*/  @!P0 EXIT ;  /* 0x000000000000894d */ /* 0x000fea0003800000 */
[----:B------:R-:W-:Y:S01]  /*1320*/  ULDC UR4, c[0x0][0x28c] ;  /* 0x0000a30000047ab9 */ /* 0x000fe20000000800 */
[----:B------:R-:W-:Y:S01]  /*1330*/  UMOV UR38, URZ ;  /* 0x0000003f00267c82 */ /* 0x000fe20008000000 */
[----:B------:R-:W-:Y:S01]  /*1340*/  UIADD3 UR4, UR4, 0x3f, URZ ;  /* 0x0000003f04047890 */ /* 0x000fe2000fffe03f */
[----:B------:R-:W-:-:S03]  /*1350*/  UMOV UR39, URZ ;  /* 0x0000003f00277c82 */ /* 0x000fc60008000000 */
[----:B------:R-:W-:-:S04]  /*1360*/  USHF.R.S32.HI UR5, URZ, 0x1f, UR4 ;  /* 0x0000001f3f057899 */ /* 0x000fc80008011404 */
[----:B------:R-:W-:-:S04]  /*1370*/  ULEA.HI UR5, UR5, UR4, URZ, 0x6 ;  /* 0x0000000405057291 */ /* 0x000fc8000f8f303f */
[----:B------:R-:W-:-:S12]  /*1380*/  USHF.R.S32.HI UR40, URZ, 0x6, UR5 ;  /* 0x000000063f287899 */ /* 0x000fd80008011405 */
.L_x_135:
[----:B------:R-:W-:Y:S01]  /*1390*/  LOP3.LUT R0, R18, 0x80, RZ, 0xc0, !PT ;  /* 0x0000008012007812 */ /* 0x000fe200078ec0ff */
[----:B------:R-:W2:Y:S01]  /*13a0*/  S2UR UR7, SR_CgaCtaId ;  /* 0x00000000000779c3 */ /* 0x000ea20000008800 */
[----:B------:R-:W-:Y:S02]  /*13b0*/  UMOV UR6, 0x400 ;  /* 0x0000040000067882 */ /* 0x000fe40000000000 */
[----:B------:R-:W-:-:S06]  /*13c0*/  SHF.R.U32.HI R0, RZ, 0x7, R0 ;  /* 0x00000007ff007819 */ /* 0x000fcc0000011600 */
[----:B------:R-:W3:Y:S01]  /*13d0*/  SHFL.IDX PT, R0, R0, RZ, 0x1f ;  /* 0x00001fff00007589 */ /* 0x000ee200000e0000 */
[----:B--2---:R-:W-:Y:S01]  /*13e0*/  ULEA UR6, UR7, UR6, 0x18 ;  /* 0x0000000607067291 */ /* 0x004fe2000f8ec03f */
[----:B---3--:R-:W-:-:S13]  /*13f0*/  R2UR UR4, R0 ;  /* 0x00000000000472ca */ /* 0x008fda00000e0000 */
[----:B------:R-:W-:-:S04]  /*1400*/  ULEA.HI UR5, UR4, UR4, URZ, 0x1 ;  /* 0x0000000404057291 */ /* 0x000fc8000f8f083f */
[----:B------:R-:W-:-:S04]  /*1410*/  ULOP3.LUT UR5, UR5, 0xffffe, URZ, 0xc0, !UPT ;  /* 0x000ffffe05057892 */ /* 0x000fc8000f8ec03f */
[----:B------:R-:W-:-:S03]  /*1420*/  UIADD3 UR5, UR4, -UR5, URZ ;  /* 0x8000000504057290 */ /* 0x000fc6000fffe03f */
[----:B------:R-:W-:Y:S01]  /*1430*/  ULDC UR4, c[0x0][0x28c] ;  /* 0x0000a30000047ab9 */ /* 0x000fe20000000800 */
[----:B------:R-:W-:Y:S01]  /*1440*/  ULEA UR5, UR5, UR6, 0xc ;  /* 0x0000000605057291 */ /* 0x000fe2000f8e603f */
[----:B------:R-:W-:-:S03]  /*1450*/  ISETP.LT.AND P0, PT, RZ, UR4, PT ;  /* 0x00000004ff007c0c */ /* 0x000fc6000bf01270 */
[----:B------:R-:W-:-:S04]  /*1460*/  UIADD3 UR5, UR5, 0x200, URZ ;  /* 0x0000020005057890 */ /* 0x000fc8000fffe03f */
[----:B------:R-:W-:-:S04]  /*1470*/  USHF.R.U32.HI UR5, URZ, 0x4, UR5 ;  /* 0x000000043f057899 */ /* 0x000fc80008011605 */
[----:B------:R-:W-:-:S04]  /*1480*/  ULOP3.LUT UR5, UR5, 0x3fff, URZ, 0xc0, !UPT ;  /* 0x00003fff05057892 */ /* 0x000fc8000f8ec03f */
[----:B------:R-:W-:Y:S01]  /*1490*/  ULOP3.LUT UR41, UR5, 0x10000, URZ, 0xfc, !UPT ;  /* 0x0001000005297892 */ /* 0x000fe2000f8efc3f */
[----:B01--4-:R-:W-:Y:S11]  /*14a0*/  @P0 BRA `(.L_x_18) ;  /* 0x0000000000400947 */ /* 0x013ff60003800000 */
[----:B------:R-:W-:Y:S01]  /*14b0*/  MOV R0, 0x0 ;  /* 0x0000000000007802 */ /* 0x000fe20000000f00 */
[----:B------:R-:W-:Y:S01]  /*14c0*/  ULDC.64 UR4, c[0x4][0x68] ;  /* 0x01001a0000047ab9 */ /* 0x000fe20000000a00 */
[----:B------:R-:W-:Y:S01]  /*14d0*/  ULDC.64 UR6, c[0x4][0x8] ;  /* 0x0100020000067ab9 */ /* 0x000fe20000000a00 */
[----:B01----:R-:W-:Y:S01]  /*14e0*/  IMAD.U32 R4, RZ, RZ, UR4 ;  /* 0x00000004ff047e24 */ /* 0x003fe2000f8e00ff */
[----:B------:R0:W1:Y:S01]  /*14f0*/  LDC.64 R14, c[0x4][R0] ;  /* 0x01000000000e7b82 */ /* 0x0000620000000a00 */
[----:B------:R-:W-:Y:S01]  /*1500*/  IMAD.U32 R5, RZ, RZ, UR5 ;  /* 0x00000005ff057e24 */ /* 0x000fe2000f8e00ff */
[----:B------:R-:W-:Y:S01]  /*1510*/  ULDC.64 UR4, c[0x4][0x70] ;  /* 0x01001c0000047ab9 */ /* 0x000fe20000000a00 */
[----:B------:R-:W-:Y:S02]  /*1520*/  IMAD.U32 R10, RZ, RZ, UR6 ;  /* 0x00000006ff0a7e24 */ /* 0x000fe4000f8e00ff */
[----:B------:R-:W-:Y:S02]  /*1530*/  IMAD.U32 R6, RZ, RZ, UR4 ;  /* 0x00000004ff067e24 */ /* 0x000fe4000f8e00ff */
[----:B------:R-:W-:-:S02]  /*1540*/  IMAD.U32 R7, RZ, RZ, UR5 ;  /* 0x00000005ff077e24 */ /* 0x000fc4000f8e00ff */
[----:B------:R-:W-:Y:S02]  /*1550*/  IMAD.U32 R11, RZ, RZ, UR7 ;  /* 0x00000007ff0b7e24 */ /* 0x000fe4000f8e00ff */
[----:B------:R-:W-:Y:S02]  /*1560*/  IMAD.MOV.U32 R8, RZ, RZ, 0x1e1 ;  /* 0x000001e1ff087424 */ /* 0x000fe400078e00ff */
[----:B------:R-:W-:Y:S02]  /*1570*/  IMAD.MOV.U32 R12, RZ, RZ, 0x1 ;  /* 0x00000001ff0c7424 */ /* 0x000fe400078e00ff */
[----:B0-----:R-:W-:-:S07]  /*1580*/  IMAD.MOV.U32 R13, RZ, RZ, RZ ;  /* 0x000000ffff0d7224 */ /* 0x001fce00078e00ff */
[----:B------:R-:W-:-:S07]  /*1590*/  LEPC R20, `(.L_x_18) ;  /* 0x000000001014794e */ /* 0x000fce0000000000 */
[----:B-1---5:R-:W-:Y:S05]  /*15a0*/  CALL.ABS.NOINC R14 ;  /* 0x000000000e007343 */ /* 0x022fea0003c00000 */
.L_x_18:
[----:B------:R-:W-:-:S04]  /*15b0*/  LOP3.LUT R0, R19, 0x1, RZ, 0xfc, !PT ;  /* 0x0000000113007812 */ /* 0x000fc800078efcff */
[----:B------:R-:W-:-:S13]  /*15c0*/  ISETP.NE.AND P0, PT, R0, 0x3, PT ;  /* 0x000000030000780c */ /* 0x000fda0003f05270 */
[----:B------:R-:W-:Y:S05]  /*15d0*/  @!P0 BRA `(.L_x_19) ;  /* 0x0000000000048947 */ /* 0x000fea0003800000 */
[----:B------:R-:W-:Y:S01]  /*15e0*/  BPT.TRAP 0x1 ;  /* 0x000000040000795c */ /* 0x000fe20000300000 */
.L_x_19:
[----:B------:R-:W2:Y:S01]  /*15f0*/  S2UR UR5, SR_CgaCtaId ;  /* 0x00000000000579c3 */ /* 0x000ea20000008800 */
[----:B------:R-:W-:Y:S01]  /*1600*/  UMOV UR4, 0x400 ;  /* 0x0000040000047882 */ /* 0x000fe20000000000 */
[----:B------:R-:W-:Y:S02]  /*1610*/  IMAD.U32 R0, RZ, RZ, UR38 ;  /* 0x00000026ff007e24 */ /* 0x000fe4000f8e00ff */
[----:B------:R-:W-:-:S03]  /*1620*/  IMAD.U32 R3, RZ, RZ, UR39 ;  /* 0x00000027ff037e24 */ /* 0x000fc6000f8e00ff */
[----:B------:R-:W-:Y:S01]  /*1630*/  SHF.L.U32 R0, R0, 0x1f, RZ ;  /* 0x0000001f00007819 */ /* 0x000fe200000006ff */
[----:B--2---:R-:W-:-:S06]  /*1640*/  ULEA UR4, UR5, UR4, 0x18 ;  /* 0x0000000405047291 */ /* 0x004fcc000f8ec03f */
[----:B------:R-:W-:-:S04]  /*1650*/  IMAD.U32 R6, RZ, RZ, UR4 ;  /* 0x00000004ff067e24 */ /* 0x000fc8000f8e00ff */
[----:B------:R-:W-:-:S04]  /*1660*/  IMAD R3, R3, 0x8, R6 ;  /* 0x0000000803037824 */ /* 0x000fc800078e0206 */
[----:B------:R2:W3:Y:S01]  /*1670*/  SYNCS.PHASECHK.TRANS64.TRYWAIT P1, [R3+URZ], R0 ;  /* 0x00000000030075a7 */ /* 0x0004e2000802017f */
[----:B------:R-:W-:Y:S05]  /*1680*/  @!P0 BRA `(.L_x_20) ;  /* 0x0000000000048947 */ /* 0x000fea0003800000 */
[----:B------:R-:W-:Y:S01]  /*1690*/  BPT.TRAP 0x1 ;  /* 0x000000040000795c */ /* 0x000fe20000300000 */
.L_x_20:
[----:B---3--:R-:W-:Y:S05]  /*16a0*/  @P1 BRA `(.L_x_21) ;  /* 0x0000000000081947 */ /* 0x008fea0003800000 */
[----:B------:R-:W3:Y:S02]  /*16b0*/  SYNCS.PHASECHK.TRANS64.TRYWAIT P1, [R3+URZ], R0 ;  /* 0x00000000030075a7 */ /* 0x000ee4000802017f */
[----:B---3--:R-:W-:Y:S05]  /*16c0*/  @!P1 BRA `(.L_x_22) ;  /* 0x0000005000b49947 */ /* 0x008fea0003800000 */
.L_x_21:
[----:B------:R-:W-:-:S04]  /*16d0*/  UISETP.LT.AND UP0, UPT, UR40, 0x1, UPT ;  /* 0x000000012800788c */ /* 0x000fc8000bf01270 */
[----:B------:R-:W-:-:S06]  /*16e0*/  USEL UR4, UR40, 0x1, UP0 ;  /* 0x0000000128047887 */ /* 0x000fcc0008000000 */
[----:B--23--:R-:W-:Y:S01]  /*16f0*/  IMAD.U32 R0, RZ, RZ, UR4 ;  /* 0x00000004ff007e24 */ /* 0x00cfe2000f8e00ff */
[----:B------:R-:W-:Y:S05]  /*1700*/  WARPSYNC.ALL ;  /* 0x0000000000007948 */ /* 0x000fea0003800000 */
[----:B------:R-:W-:-:S04]  /*1710*/  IADD3 R0, -R0, UR40, RZ ;  /* 0x0000002800007c10 */ /* 0x000fc8000fffe1ff */
[----:B------:R-:W-:Y:S02]  /*1720*/  ISETP.GE.AND P1, PT, R0, 0x1, PT ;  /* 0x000000010000780c */ /* 0x000fe40003f26270 */
[----:B------:R-:W-:Y:S01]  /*1730*/  R2UR UR4, R6 ;  /* 0x00000000060472ca */ /* 0x000fe200000e0000 */
[----:B------:R-:W-:Y:S01]  /*1740*/  WARPGROUP.ARRIVE ;  /* 0x00000000000079c5 */ /* 0x000fe20000000000 */
[----:B------:R-:W-:Y:S01]  /*1750*/  UMOV UR5, 0x80000020 ;  /* 0x8000002000057882 */ /* 0x000fe20000000000 */
[----:B------:R-:W-:-:S10]  /*1760*/  UMOV UR7, 0x80000020 ;  /* 0x8000002000077882 */ /* 0x000fd40000000000 */
[----:B------:R-:W-:-:S04]  /*1770*/  UIADD3 UR4, UR4, 0x20200, URZ ;  /* 0x0002020004047890 */ /* 0x000fc8000fffe03f */
[----:B------:R-:W-:-:S04]  /*1780*/  USHF.R.U32.HI UR4, URZ, 0x4, UR4 ;  /* 0x000000043f047899 */ /* 0x000fc80008011604 */
[----:B------:R-:W-:-:S04]  /*1790*/  ULOP3.LUT UR4, UR4, 0x3fff, URZ, 0xc0, !UPT ;  /* 0x00003fff04047892 */ /* 0x000fc8000f8ec03f */
[----:B------:R-:W-:Y:S02]  /*17a0*/  ULOP3.LUT UR9, UR4, 0x10000, URZ, 0xfc, !UPT ;  /* 0x0001000004097892 */ /* 0x000fe4000f8efc3f */
[----:B------:R-:W-:Y:S02]  /*17b0*/  ULEA UR4, UR39, UR41, 0x9 ;  /* 0x0000002927047291 */ /* 0x000fe4000f8e483f */
[----:B------:R-:W-:-:S09]  /*17c0*/  UIMAD UR6, UR39, 0x180, UR9 ;  /* 0x00000180270678a4 */ /* 0x000fd2000f8e0209 */
[----:B------:R-:W-:Y:S01]  /*17d0*/  IGMMA.64x96x32.S8.S8 R24, gdesc[UR4], RZ, !UPT, gsb0 ;  /* 0x02a00000041879f1 */ /* 0x000fe2000c0410ff */
[----:B------:R-:W-:Y:S02]  /*17e0*/  UIADD3 UR4, UR4, 0x2, URZ ;  /* 0x0000000204047890 */ /* 0x000fe4000fffe03f */
[----:B------:R-:W-:Y:S01]  /*17f0*/  UIADD3 UR6, UR6, 0x2, URZ ;  /* 0x0000000206067890 */ /* 0x000fe2000fffe03f */
[----:B------:R-:W-:Y:S01]  /*1800*/  UMOV UR5, 0x80000020 ;  /* 0x8000002000057882 */ /* 0x000fe20000000000 */
[----:B------:R-:W-:Y:S01]  /*1810*/  UMOV UR7, 0x80000020 ;  /* 0x8000002000077882 */ /* 0x000fe20000000000 */
[----:B------:R-:W-:Y:S02]  /*1820*/  WARPGROUP.DEPBAR.LE gsb0, 0x0 ;  /* 0x00008000000079c5 */ /* 0x000fe40000010000 */
[----:B------:R-:W-:-:S06]  /*1830*/  WARPGROUP.ARRIVE ;  /* 0x00000000000079c5 */ /* 0x000fcc0000000000 */
[----:B------:R-:W-:Y:S03]  /*1840*/  IGMMA.64x96x32.S8.S8 R24, gdesc[UR4], R24, gsb0 ;  /* 0x02a00000041879f1 */ /* 0x000fe60008041018 */
[----:B------:R-:W-:Y:S02]  /*1850*/  WARPGROUP.DEPBAR.LE gsb0, 0x0 ;  /* 0x00008000000079c5 */ /* 0x000fe40000010000 */
[----:B------:R-:W-:Y:S05]  /*1860*/  @!P1 BRA `(.L_x_23) ;  /* 0x0000000000e49947 */ /* 0x000fea0003800000 */
[----:B------:R-:W-:Y:S02]  /*1870*/  UIADD3 UR4, UR39, 0x1, URZ ;  /* 0x0000000127047890 */ /* 0x000fe4000fffe03f */
[----:B------:R-:W-:Y:S02]  /*1880*/  IMAD.U32 R3, RZ, RZ, UR39 ;  /* 0x00000027ff037e24 */ /* 0x000fe4000f8e00ff */
[----:B------:R-:W-:-:S04]  /*1890*/  UISETP.NE.AND UP0, UPT, UR4, 0x10, UPT ;  /* 0x000000100400788c */ /* 0x000fc8000bf05270 */
[----:B------:R-:W-:Y:S02]  /*18a0*/  USEL UR5, URZ, 0x1, UP0 ;  /* 0x000000013f057887 */ /* 0x000fe40008000000 */
[----:B------:R-:W-:Y:S02]  /*18b0*/  USEL UR8, UR4, URZ, UP0 ;  /* 0x0000003f04087287 */ /* 0x000fe40008000000 */
[----:B------:R-:W-:-:S06]  /*18c0*/  ULOP3.LUT UR5, UR38, UR5, URZ, 0x3c, !UPT ;  /* 0x0000000526057292 */ /* 0x000fcc000f8e3c3f */
[----:B------:R-:W-:-:S07]  /*18d0*/  IMAD.U32 R7, RZ, RZ, UR5 ;  /* 0x00000005ff077e24 */ /* 0x000fce000f8e00ff */
.L_x_30:
[----:B------:R-:W-:Y:S05]  /*18e0*/  @!P0 BRA `(.L_x_24) ;  /* 0x0000000000048947 */ /* 0x000fea0003800000 */
[----:B------:R-:W-:Y:S01]  /*18f0*/  BPT.TRAP 0x1 ;  /* 0x000000040000795c */ /* 0x000fe20000300000 */
.L_x_24:
[----:B------:R-:W2:Y:S01]  /*1900*/  S2UR UR5, SR_CgaCtaId ;  /* 0x00000000000579c3 */ /* 0x000ea20000008800 */
[----:B------:R-:W-:Y:S01]  /*1910*/  UMOV UR4, 0x400 ;  /* 0x0000040000047882 */ /* 0x000fe20000000000 */
[----:B01----:R-:W-:Y:S01]  /*1920*/  IMAD.U32 R5, RZ, RZ, UR8 ;  /* 0x00000008ff057e24 */ /* 0x003fe2000f8e00ff */
[----:B------:R-:W-:Y:S01]  /*1930*/  SHF.L.U32 R4, R7, 0x1f, RZ ;  /* 0x0000001f07047819 */ /* 0x000fe200000006ff */
[----:B--2---:R-:W-:-:S06]  /*1940*/  ULEA UR4, UR5, UR4, 0x18 ;  /* 0x0000000405047291 */ /* 0x004fcc000f8ec03f */
[----:B------:R-:W-:-:S04]  /*1950*/  IMAD.U32 R6, RZ, RZ, UR4 ;  /* 0x00000004ff067e24 */ /* 0x000fc8000f8e00ff */
[----:B------:R-:W-:-:S04]  /*1960*/  IMAD R5, R5, 0x8, R6 ;  /* 0x0000000805057824 */ /* 0x000fc800078e0206 */
[----:B------:R0:W1:Y:S01]  /*1970*/  SYNCS.PHASECHK.TRANS64.TRYWAIT P1, [R5+URZ], R4 ;  /* 0x00000004050075a7 */ /* 0x000062000802017f */
[----:B------:R-:W-:Y:S05]  /*1980*/  @!P0 BRA `(.L_x_25) ;  /* 0x0000000000048947 */ /* 0x000fea0003800000 */
[----:B------:R-:W-:Y:S01]  /*1990*/  BPT.TRAP 0x1 ;  /* 0x000000040000795c */ /* 0x000fe20000300000 */
.L_x_25:
[----:B-1----:R-:W-:Y:S05]  /*19a0*/  @P1 BRA `(.L_x_26) ;  /* 0x0000000000081947 */ /* 0x002fea0003800000 */
[----:B------:R-:W1:Y:S02]  /*19b0*/  SYNCS.PHASECHK.TRANS64.TRYWAIT P1, [R5+URZ], R4 ;  /* 0x00000004050075a7 */ /* 0x000e64000802017f */
[----:B-1----:R-:W-:Y:S05]  /*19c0*/  @!P1 BRA `(.L_x_27) ;  /* 0x0000005000089947 */ /* 0x002fea0003800000 */
.L_x_26:
[----:B------:R-:W-:Y:S01]  /*19d0*/  ULEA UR4, UR8, UR41, 0x9 ;  /* 0x0000002908047291 */ /* 0x000fe2000f8e483f */
[----:B------:R-:W-:Y:S01]  /*19e0*/  WARPGROUP.ARRIVE ;  /* 0x00000000000079c5 */ /* 0x000fe20000000000 */
[----:B------:R-:W-:Y:S01]  /*19f0*/  UIMAD UR6, UR8, 0x180, UR9 ;  /* 0x00000180080678a4 */ /* 0x000fe2000f8e0209 */
[----:B------:R-:W-:Y:S01]  /*1a00*/  UMOV UR5, 0x80000020 ;  /* 0x8000002000057882 */ /* 0x000fe20000000000 */
[----:B------:R-:W-:-:S07]  /*1a10*/  UMOV UR7, 0x80000020 ;  /* 0x8000002000077882 */ /* 0x000fce0000000000 */
[----:B------:R-:W-:Y:S01]  /*1a20*/  IGMMA.64x96x32.S8.S8 R24, gdesc[UR4], R24, gsb0 ;  /* 0x02a00000041879f1 */ /* 0x000fe20008041018 */
        /* <DEDUP_REMOVED lines=9> */
[----:B------:R-:W-:Y:S01]  /*1ac0*/  BPT.TRAP 0x1 ;  /* 0x000000040000795c */ /* 0x000fe20000300000 */
.L_x_28:
[----:B------:R-:W-:-:S13]  /*1ad0*/  ISETP.NE.AND P1, PT, R23, RZ, PT ;  /* 0x000000ff1700720c */ /* 0x000fda0003f25270 */
[----:B01----:R-:W-:-:S04]  /*1ae0*/  @P1 IMAD R4, R3, 0x8, R6 ;  /* 0x0000000803041824 */ /* 0x003fc800078e0206 */
[----:B------:R-:W-:-:S05]  /*1af0*/  @P1 VIADD R5, R4, 0x80 ;  /* 0x0000008004051836 */ /* 0x000fca0000000000 */
[----:B------:R-:W-:-:S04]  /*1b00*/  @P1 PRMT R5, R22, 0x654, R5 ;  /* 0x0000065416051816 */ /* 0x000fc80000000005 */
[----:B------:R0:W-:Y:S01]  /*1b10*/  @P1 SYNCS.ARRIVE.TRANS64.RED.A1T0 RZ, [R5+URZ], RZ ;  /* 0x000000ff05ff19a7 */ /* 0x0001e2000810043f */
[----:B------:R-:W-:-:S13]  /*1b20*/  ISETP.GT.U32.AND P1, PT, R19, 0x1, PT ;  /* 0x000000011300780c */ /* 0x000fda0003f24070 */
[----:B0-----:R-:W-:Y:S05]  /*1b30*/  @P1 BRA `(.L_x_29) ;  /* 0x0000000000041947 */ /* 0x001fea0003800000 */
[----:B------:R-:W-:Y:S01]  /*1b40*/  BPT.TRAP 0x1 ;  /* 0x000000040000795c */ /* 0x000fe20000300000 */
.L_x_29:
[----:B------:R-:W-:Y:S01]  /*1b50*/  UIADD3 UR8, UR8, 0x1, URZ ;  /* 0x0000000108087890 */ /* 0x000fe2000fffe03f */
[C---:B------:R-:W-:Y:S01]  /*1b60*/  ISETP.GT.AND P2, PT, R0.reuse, 0x1, PT ;  /* 0x000000010000780c */ /* 0x040fe20003f44270 */
[----:B------:R-:W-:Y:S02]  /*1b70*/  VIADD R3, R3, 0x1 ;  /* 0x0000000103037836 */ /* 0x000fe40000000000 */
[----:B------:R-:W-:Y:S01]  /*1b80*/  UISETP.NE.AND UP0, UPT, UR8, 0x10, UPT ;  /* 0x000000100800788c */ /* 0x000fe2000bf05270 */
[----:B------:R-:W-:Y:S02]  /*1b90*/  VIADD R0, R0, 0xffffffff ;  /* 0xffffffff00007836 */ /* 0x000fe40000000000 */
[C---:B------:R-:W-:Y:S01]  /*1ba0*/  ISETP.NE.AND P1, PT, R3.reuse, 0x10, PT ;  /* 0x000000100300780c */ /* 0x040fe20003f25270 */
[----:B------:R-:W-:Y:S02]  /*1bb0*/  USEL UR4, URZ, 0x1, UP0 ;  /* 0x000000013f047887 */ /* 0x000fe40008000000 */
[----:B------:R-:W-:Y:S01]  /*1bc0*/  USEL UR8, UR8, URZ, UP0 ;  /* 0x0000003f08087287 */ /* 0x000fe20008000000 */
[----:B------:R-:W-:-:S03]  /*1bd0*/  SEL R3, R3, RZ, P1 ;  /* 0x000000ff03037207 */ /* 0x000fc60000800000 */
[----:B------:R-:W-:Y:S01]  /*1be0*/  LOP3.LUT R7, R7, UR4, RZ, 0x3c, !PT ;  /* 0x0000000407077c12 */ /* 0x000fe2000f8e3cff */
[----:B------:R-:W-:Y:S07]  /*1bf0*/  @P2 BRA `(.L_x_30) ;  /* 0xfffffffc00382947 */ /* 0x000fee000383ffff */
.L_x_23:
[----:B------:R-:W2:Y:S02]  /*1c00*/  LDC R0, c[0x0][0x28c] ;  /* 0x0000a300ff007b82 */ /* 0x000ea40000000800 */
[----:B--2---:R-:W-:-:S13]  /*1c10*/  ISETP.GE.AND P1, PT, R0, 0x1, PT ;  /* 0x000000010000780c */ /* 0x004fda0003f26270 */
[----:B------:R-:W-:Y:S05]  /*1c20*/  @!P1 BRA `(.L_x_31) ;  /* 0x0000000000409947 */ /* 0x000fea0003800000 */
[----:B------:R-:W-:Y:S05]  /*1c30*/  @!P0 BRA `(.L_x_32) ;  /* 0x0000000000048947 */ /* 0x000fea0003800000 */
[----:B------:R-:W-:Y:S01]  /*1c40*/  BPT.TRAP 0x1 ;  /* 0x000000040000795c */ /* 0x000fe20000300000 */
.L_x_32:
[----:B------:R-:W-:Y:S01]  /*1c50*/  ISETP.NE.AND P0, PT, R23, RZ, PT ;  /* 0x000000ff1700720c */ /* 0x000fe20003f05270 */
[----:B------:R-:W-:-:S12]  /*1c60*/  UISETP.LT.AND UP1, UPT, UR40, 0x1, UPT ;  /* 0x000000012800788c */ /* 0x000fd8000bf21270 */
[----:B------:R-:W-:-:S05]  /*1c70*/  VOTEU.ANY UP0, P0 ;  /* 0x00000000003f7886 */ /* 0x000fca0000000100 */
[----:B------:R-:W-:-:S04]  /*1c80*/  @UP0 USEL UR4, UR40, 0x1, UP1 ;  /* 0x0000000128040887 */ /* 0x000fc80008800000 */
[----:B------:R-:W-:-:S06]  /*1c90*/  @UP0 UIADD3 UR4, UR39, UR40, -UR4 ;  /* 0x0000002827040290 */ /* 0x000fcc000fffe804 */
[----:B------:R-:W-:-:S04]  /*1ca0*/  IMAD.U32 R0, RZ, RZ, UR4 ;  /* 0x00000004ff007e24 */ /* 0x000fc8000f8e00ff */
[----:B------:R-:W-:-:S05]  /*1cb0*/  @P0 IMAD.SHL.U32 R0, R0, 0x8, RZ ;  /* 0x0000000800000824 */ /* 0x000fca00078e00ff */
[----:B------:R-:W-:-:S04]  /*1cc0*/  @P0 LOP3.LUT R0, R0, 0x78, RZ, 0xc0, !PT ;  /* 0x0000007800000812 */ /* 0x000fc800078ec0ff */
[----:B------:R-:W-:-:S04]  /*1cd0*/  @P0 IADD3 R3, R6, 0x80, R0 ;  /* 0x0000008006030810 */ /* 0x000fc80007ffe000 */
[----:B------:R-:W-:-:S04]  /*1ce0*/  @P0 PRMT R3, R22, 0x654, R3 ;  /* 0x0000065416030816 */ /* 0x000fc80000000003 */
[----:B------:R2:W-:Y:S01]  /*1cf0*/  @P0 SYNCS.ARRIVE.TRANS64.RED.A1T0 RZ, [R3+URZ], RZ ;  /* 0x000000ff03ff09a7 */ /* 0x0005e2000810043f */
[----:B------:R-:W-:-:S13]  /*1d00*/  ISETP.GT.U32.AND P0, PT, R19, 0x1, PT ;  /* 0x000000011300780c */ /* 0x000fda0003f04070 */
[----:B--2---:R-:W-:Y:S05]  /*1d10*/  @P0 BRA `(.L_x_31) ;  /* 0x0000000000040947 */ /* 0x004fea0003800000 */
[----:B------:R-:W-:Y:S01]  /*1d20*/  BPT.TRAP 0x1 ;  /* 0x000000040000795c */ /* 0x000fe20000300000 */
.L_x_31:
[----:B------:R-:W2:Y:S01]  /*1d30*/  LDC R7, c[0x0][0x288] ;  /* 0x0000a200ff077b82 */ /* 0x000ea20000000800 */
[--C-:B------:R-:W-:Y:S01]  /*1d40*/  SHF.R.U32.HI R0, RZ, 0x7, R18.reuse ;  /* 0x00000007ff007819 */ /* 0x100fe20000011612 */
[----:B------:R-:W-:Y:S01]  /*1d50*/  UIADD3 UR39, UR40, UR39, URZ ;  /* 0x0000002728277290 */ /* 0x000fe2000fffe03f */
[----:B01----:R-:W-:Y:S01]  /*1d60*/  LOP3.LUT R4, R18, 0x60, RZ, 0xc0, !PT ;  /* 0x0000006012047812 */ /* 0x003fe200078ec0ff */
[----:B------:R-:W-:Y:S01]  /*1d70*/  IMAD R77, R77, 0x60, RZ ;  /* 0x000000604d4d7824 */ /* 0x000fe200078e02ff */
[----:B------:R-:W-:Y:S01]  /*1d80*/  LOP3.LUT R0, R0, 0x1, RZ, 0xc0, !PT ;  /* 0x0000000100007812 */ /* 0x000fe200078ec0ff */
[----:B------:R-:W-:Y:S01]  /*1d90*/  USHF.R.U32.HI UR4, URZ, 0x4, UR39 ;  /* 0x000000043f047899 */ /* 0x000fe20008011627 */
[----:B------:R-:W-:Y:S01]  /*1da0*/  SHF.R.U32.HI R3, RZ, 0x2, R18 ;  /* 0x00000002ff037819 */ /* 0x000fe20000011612 */
[----:B------:R-:W-:Y:S01]  /*1db0*/  IMAD.SHL.U32 R8, R18, 0x2, RZ ;  /* 0x0000000212087824 */ /* 0x000fe200078e00ff */
[----:B------:R-:W-:Y:S01]  /*1dc0*/  SHF.R.U32.HI R6, RZ, 0x1, R4 ;  /* 0x00000001ff067819 */ /* 0x000fe20000011604 */
[----:B------:R-:W-:Y:S01]  /*1dd0*/  IMAD.SHL.U32 R4, R0, 0x40, RZ ;  /* 0x0000004000047824 */ /* 0x000fe200078e00ff */
[----:B------:R-:W-:Y:S01]  /*1de0*/  LOP3.LUT R3, R3, 0x7, RZ, 0xc0, !PT ;  /* 0x0000000703037812 */ /* 0x000fe200078ec0ff */
[----:B------:R-:W-:Y:S01]  /*1df0*/  ULOP3.LUT UR4, UR4, 0x1, URZ, 0xc0, !UPT ;  /* 0x0000000104047892 */ /* 0x000fe2000f8ec03f */
[----:B------:R-:W-:Y:S01]  /*1e00*/  SHF.R.S32.HI R14, RZ, 0x1f, R75 ;  /* 0x0000001fff0e7819 */ /* 0x000fe2000001144b */
[----:B------:R-:W-:Y:S01]  /*1e10*/  ULDC UR8, c[0x0][0x284] ;  /* 0x0000a10000087ab9 */ /* 0x000fe20000000800 */
[--C-:B------:R-:W-:Y:S01]  /*1e20*/  IADD3 R5, RZ, -R6, -R3.reuse ;  /* 0x80000006ff057210 */ /* 0x100fe20007ffe803 */
[----:B------:R-:W-:Y:S01]  /*1e30*/  UISETP.GT.U32.AND UP1, UPT, UR39, 0xf, UPT ;  /* 0x0000000f2700788c */ /* 0x000fe2000bf24070 */
[----:B------:R-:W-:Y:S01]  /*1e40*/  LOP3.LUT R3, R4, 0x40, R3, 0xe2, !PT ;  /* 0x0000004004037812 */ /* 0x000fe200078ee203 */
[----:B------:R-:W-:Y:S01]  /*1e50*/  UISETP.NE.U32.AND UP0, UPT, UR4, 0x1, UPT ;  /* 0x000000010400788c */ /* 0x000fe2000bf05070 */
[----:B------:R-:W-:Y:S01]  /*1e60*/  LOP3.LUT R4, R18, 0x3, RZ, 0xc0, !PT ;  /* 0x0000000312047812 */ /* 0x000fe200078ec0ff */
[----:B------:R-:W-:Y:S01]  /*1e70*/  ULDC.64 UR6, c[0x0][0x5d0] ;  /* 0x0001740000067ab9 */ /* 0x000fe20000000a00 */
[C---:B------:R-:W-:Y:S01]  /*1e80*/  LOP3.LUT R8, R77.reuse, 0x6, R8, 0xf8, !PT ;  /* 0x000000064d087812 */ /* 0x040fe200078ef808 */
[----:B------:R-:W-:Y:S01]  /*1e90*/  UISETP.LT.U32.AND UP1, UPT, UR40, 0x10, UP1 ;  /* 0x000000102800788c */ /* 0x000fe20008f21070 */
[----:B------:R-:W-:Y:S01]  /*1ea0*/  IMAD R0, R0, -0x40, R5 ;  /* 0xffffffc000007824 */ /* 0x000fe200078e0205 */
[----:B--2---:R-:W-:Y:S01]  /*1eb0*/  ISETP.GE.AND P0, PT, R77, R7, PT ;  /* 0x000000074d00720c */ /* 0x004fe20003f06270 */
[----:B------:R-:W-:Y:S01]  /*1ec0*/  IMAD R12, R4, -0x2, R7 ;  /* 0xfffffffe040c7824 */ /* 0x000fe200078e0207 */
[----:B------:R-:W-:Y:S01]  /*1ed0*/  UISETP.GT.U32.AND UP0, UPT, UR40, 0xf, !UP0 ;  /* 0x0000000f2800788c */ /* 0x000fe2000c704070 */
[----:B------:R-:W-:Y:S01]  /*1ee0*/  IMAD.SHL.U32 R7, R76, 0x80, RZ ;  /* 0x000000804c077824 */ /* 0x000fe200078e00ff */
[----:B------:R-:W-:Y:S01]  /*1ef0*/  SHF.R.S32.HI R9, RZ, 0x1f, R8 ;  /* 0x0000001fff097819 */ /* 0x000fe20000011408 */
[----:B------:R-:W-:Y:S01]  /*1f00*/  IMAD R4, R14, UR6, RZ ;  /* 0x000000060e047c24 */ /* 0x000fe2000f8e02ff */
[----:B------:R-:W-:Y:S01]  /*1f10*/  USEL UR5, URZ, 0x1, !UP1 ;  /* 0x000000013f057887 */ /* 0x000fe2000c800000 */
[----:B------:R-:W-:Y:S01]  /*1f20*/  IMAD.WIDE R10, R76, 0x80, RZ ;  /* 0x000000804c0a7825 */ /* 0x000fe200078e02ff */
[C---:B------:R-:W-:Y:S01]  /*1f30*/  ISETP.GE.OR P0, PT, R7.reuse, UR8, P0 ;  /* 0x0000000807007c0c */ /* 0x040fe20008706670 */
[----:B------:R-:W-:Y:S01]  /*1f40*/  USEL UR4, URZ, 0x1, !UP0 ;  /* 0x000000013f047887 */ /* 0x000fe2000c000000 */
[----:B------:R-:W-:Y:S01]  /*1f50*/  IADD3 R80, -R7, UR8, R0 ;  /* 0x0000000807507c10 */ /* 0x000fe2000fffe100 */
[C---:B------:R-:W-:Y:S01]  /*1f60*/  IMAD R13, R75.reuse, UR7, R4 ;  /* 0x000000074b0d7c24 */ /* 0x040fe2000f8e0204 */
[----:B------:R-:W-:Y:S01]  /*1f70*/  ULOP3.LUT UR39, UR39, 0xf, URZ, 0xc0, !UPT ;  /* 0x0000000f27277892 */ /* 0x000fe2000f8ec03f */
[----:B------:R-:W-:Y:S01]  /*1f80*/  IMAD.WIDE.U32 R4, R75, UR6, R8 ;  /* 0x000000064b047c25 */ /* 0x000fe2000f8e0008 */
[----:B------:R-:W-:Y:S01]  /*1f90*/  ULOP3.LUT UR38, UR4, UR38, UR5, 0x96, !UPT ;  /* 0x0000002604267292 */ /* 0x000fe2000f8e9605 */
[----:B------:R-:W-:-:S02]  /*1fa0*/  LOP3.LUT R21, R10, R3, R6, 0xfe, !PT ;  /* 0x000000030a157212 */ /* 0x000fc400078efe06 */
[----:B------:R-:W-:Y:S02]  /*1fb0*/  IMAD.IADD R5, R5, 0x1, R13 ;  /* 0x0000000105057824 */ /* 0x000fe400078e020d */
[----:B------:R-:W-:Y:S02]  /*1fc0*/  IMAD.IADD R3, R12, 0x1, -R77 ;  /* 0x000000010c037824 */ /* 0x000fe400078e0a4d */
[----:B------:R-:W-:Y:S01]  /*1fd0*/  IMAD.MOV.U32 R0, RZ, RZ, -0x1 ;  /* 0xffffffffff007424 */ /* 0x000fe200078e00ff */
[----:B------:R-:W-:Y:S06]  /*1fe0*/  @P0 BRA `(.L_x_33) ;  /* 0x0000002400a00947 */ /* 0x000fec0003800000 */
[----:B------:R-:W0:Y:S01]  /*1ff0*/  LDC.64 R12, c[0x0][0x5c8] ;  /* 0x00017200ff0c7b82 */ /* 0x000e220000000a00 */
[----:B------:R-:W-:Y:S01]  /*2000*/  ULDC.64 UR4, c[0x0][0x5c0] ;  /* 0x0001700000047ab9 */ /* 0x000fe20000000a00 */
[----:B------:R-:W-:Y:S01]  /*2010*/  BSSY B0, `(.L_x_33) ;  /* 0x0000265000007945 */ /* 0x000fe20003800000 */
[-C--:B0-----:R-:W-:Y:S02]  /*2020*/  IMAD R6, R11, R12.reuse, RZ ;  /* 0x0000000c0b067224 */ /* 0x081fe400078e02ff */
[----:B------:R-:W-:-:S04]  /*2030*/  IMAD.WIDE.U32 R4, R21, R12, R4 ;  /* 0x0000000c15047225 */ /* 0x000fc800078e0004 */
[----:B------:R-:W-:Y:S01]  /*2040*/  IMAD R7, R21, R13, R6 ;  /* 0x0000000d15077224 */ /* 0x000fe200078e0206 */
[----:B------:R-:W-:-:S03]  /*2050*/  IADD3 R4, P0, R4, UR4, RZ ;  /* 0x0000000404047c10 */ /* 0x000fc6000ff1e0ff */
[----:B------:R-:W-:Y:S01]  /*2060*/  IMAD.IADD R7, R5, 0x1, R7 ;  /* 0x0000000105077824 */ /* 0x000fe200078e0207 */
[----:B------:R-:W-:-:S04]  /*2070*/  LEA R6, P1, R12, R4, 0x3 ;  /* 0x000000040c067211 */ /* 0x000fc800078218ff */
[----:B------:R-:W-:Y:S02]  /*2080*/  IADD3.X R5, R7, UR5, RZ, P0, !PT ;  /* 0x0000000507057c10 */ /* 0x000fe400087fe4ff */
[----:B-----5:R-:W-:Y:S02]  /*2090*/  ISETP.NE.AND P0, PT, R73, RZ, PT ;  /* 0x000000ff4900720c */ /* 0x020fe40003f05270 */
[----:B------:R-:W-:-:S11]  /*20a0*/  LEA.HI.X R7, R12, R5, R13, 0x3, P1 ;  /* 0x000000050c077211 */ /* 0x000fd600008f1c0d */
[----:B------:R-:W-:Y:S05]  /*20b0*/  @!P0 BRA `(.L_x_34) ;  /* 0x0000001c00208947 */ /* 0x000fea0003800000 */
[----:B------:R-:W0:Y:S01]  /*20c0*/  LDC.64 R76, c[0x0][0x5b0] ;  /* 0x00016c00ff4c7b82 */ /* 0x000e220000000a00 */
[----:B------:R-:W-:Y:S01]  /*20d0*/  ULDC.64 UR4, c[0x0][0x5b8] ;  /* 0x00016e0000047ab9 */ /* 0x000fe20000000a00 */
[----:B------:R-:W-:Y:S01]  /*20e0*/  ISETP.GE.AND P1, PT, R80, 0x1, PT ;  /* 0x000000015000780c */ /* 0x000fe20003f26270 */
[----:B------:R-:W-:Y:S01]  /*20f0*/  IMAD R10, R14, UR4, RZ ;  /* 0x000000040e0a7c24 */ /* 0x000fe2000f8e02ff */
[----:B------:R-:W-:Y:S01]  /*2100*/  BSSY B1, `(.L_x_35) ;  /* 0x000000e000017945 */ /* 0x000fe20003800000 */
[----:B------:R-:W-:Y:S01]  /*2110*/  IMAD.WIDE.U32 R14, R75, UR4, R8 ;  /* 0x000000044b0e7c25 */ /* 0x000fe2000f8e0008 */
[----:B------:R-:W-:Y:S02]  /*2120*/  ISETP.LT.OR P5, PT, R3, 0x1, !P1 ;  /* 0x000000010300780c */ /* 0x000fe40004fa1670 */
[----:B------:R-:W1:Y:S01]  /*2130*/  LDC.64 R78, c[0x0][0x5a8] ;  /* 0x00016a00ff4e7b82 */ /* 0x000e620000000a00 */
[----:B------:R-:W-:Y:S02]  /*2140*/  IMAD R13, R75, UR5, R10 ;  /* 0x000000054b0d7c24 */ /* 0x000fe4000f8e020a */
[----:B------:R-:W-:-:S02]  /*2150*/  IMAD.MOV.U32 R12, RZ, RZ, R14 ;  /* 0x000000ffff0c7224 */ /* 0x000fc400078e000e */
[----:B------:R-:W-:Y:S02]  /*2160*/  IMAD.IADD R13, R15, 0x1, R13 ;  /* 0x000000010f0d7824 */ /* 0x000fe400078e020d */
[-C--:B0-----:R-:W-:Y:S02]  /*2170*/  IMAD R10, R11, R76.reuse, RZ ;  /* 0x0000004c0b0a7224 */ /* 0x081fe400078e02ff */
[----:B------:R-:W-:-:S04]  /*2180*/  IMAD.WIDE.U32 R8, R21, R76, R12 ;  /* 0x0000004c15087225 */ /* 0x000fc800078e000c */
[----:B------:R-:W-:Y:S01]  /*2190*/  IMAD R75, R21, R77, R10 ;  /* 0x0000004d154b7224 */ /* 0x000fe200078e020a */
[----:B-1----:R-:W-:-:S04]  /*21a0*/  IADD3 R8, P0, R8, R78, RZ ;  /* 0x0000004e08087210 */ /* 0x002fc80007f1e0ff */
[----:B------:R-:W-:Y:S01]  /*21b0*/  IADD3.X R9, R79, R9, R75, P0, !PT ;  /* 0x000000094f097210 */ /* 0x000fe200007fe44b */
[----:B------:R-:W-:Y:S08]  /*21c0*/  @P5 BRA `(.L_x_36) ;  /* 0x0000000000045947 */ /* 0x000ff00003800000 */
[----:B------:R0:W5:Y:S02]  /*21d0*/  LDG.E.U8 R74, desc[UR36][R8.64] ;  /* 0x00000024084a7981 */ /* 0x000164000c1e1100 */
.L_x_36:
[----:B------:R-:W-:Y:S05]  /*21e0*/  BSYNC B1 ;  /* 0x0000000000017941 */ /* 0x000fea0003800000 */
.L_x_35:
[----:B-----5:R-:W-:Y:S01]  /*21f0*/  LOP3.LUT R15, R74, 0xffff, RZ, 0xc0, !PT ;  /* 0x0000ffff4a0f7812 */ /* 0x020fe200078ec0ff */
[C---:B------:R-:W-:Y:S01]  /*2200*/  IMAD.SHL.U32 R10, R76.reuse, 0x8, RZ ;  /* 0x000000084c0a7824 */ /* 0x040fe200078e00ff */
[----:B------:R-:W-:Y:S01]  /*2210*/  SHF.L.U64.HI R11, R76, 0x3, R77 ;  /* 0x000000034c0b7819 */ /* 0x000fe2000001024d */
[----:B------:R-:W-:Y:S01]  /*2220*/  BSSY B1, `(.L_x_37) ;  /* 0x000000e000017945 */ /* 0x000fe20003800000 */
[----:B------:R-:W-:Y:S02]  /*2230*/  PRMT R20, R15, 0x8880, RZ ;  /* 0x000088800f147816 */ /* 0x000fe400000000ff */
[----:B------:R-:W-:Y:S01]  /*2240*/  ISETP.LT.OR P2, PT, R3, 0x2, !P1 ;  /* 0x000000020300780c */ /* 0x000fe20004f41670 */
[----:B------:R-:W-:Y:S01]  /*2250*/  IMAD.WIDE.U32 R10, R21, R76, R10 ;  /* 0x0000004c150a7225 */ /* 0x000fe200078e000a */
[----:B------:R-:W-:-:S03]  /*2260*/  ISETP.GE.AND P0, PT, R80, 0x9, PT ;  /* 0x000000095000780c */ /* 0x000fc60003f06270 */
[----:B------:R-:W-:Y:S01]  /*2270*/  IMAD R15, R20, R73, RZ ;  /* 0x00000049140f7224 */ /* 0x000fe200078e02ff */
[----:B------:R-:W-:Y:S01]  /*2280*/  IADD3 R10, P3, P4, R14, R78, R10 ;  /* 0x0000004e0e0a7210 */ /* 0x000fe20007c7e00a */
[----:B------:R-:W-:Y:S02]  /*2290*/  IMAD.IADD R20, R75, 0x1, R11 ;  /* 0x000000014b147824 */ /* 0x000fe400078e020b */
[----:B------:R-:W-:-:S05]  /*22a0*/  @!P5 IMAD R21, R24, R72, R15 ;  /* 0x000000481815d224 */ /* 0x000fca00078e020f */
[----:B------:R1:W-:Y:S01]  /*22b0*/  @!P5 STG.E.U8 desc[UR36][R4.64], R21 ;  /* 0x000000150400d986 */ /* 0x0003e2000c101124 */
[----:B------:R-:W-:Y:S05]  /*22c0*/  @P2 BRA `(.L_x_38) ;  /* 0x00000000000c2947 */ /* 0x000fea0003800000 */
[----:B------:R-:W2:Y:S02]  /*22d0*/  LDG.E.U8 R74, desc[UR36][R8.64+0x1] ;  /* 0x00000124084a7981 */ /* 0x000ea4000c1e1100 */
[----:B--2---:R-:W-:-:S05]  /*22e0*/  PRMT R14, R74, 0x8880, RZ ;  /* 0x000088804a0e7816 */ /* 0x004fca00000000ff */
[----:B------:R-:W-:-:S07]  /*22f0*/  IMAD R15, R14, R73, RZ ;  /* 0x000000490e0f7224 */ /* 0x000fce00078e02ff */
.L_x_38:
[----:B------:R-:W-:Y:S05]  /*2300*/  BSYNC B1 ;  /* 0x0000000000017941 */ /* 0x000fea0003800000 */
.L_x_37:
[----:B------:R-:W-:Y:S01]  /*2310*/  ISETP.LT.OR P5, PT, R3, 0x1, !P0 ;  /* 0x000000010300780c */ /* 0x000fe200047a1670 */
[----:B------:R-:W-:Y:S01]  /*2320*/  @!P2 IMAD R25, R25, R72, R15 ;  /* 0x000000481919a224 */ /* 0x000fe200078e020f */
[----:B------:R-:W-:Y:S01]  /*2330*/  BSSY B1, `(.L_x_39) ;  /* 0x000000a000017945 */ /* 0x000fe20003800000 */
[----:B------:R-:W-:Y:S02]  /*2340*/  IADD3.X R11, R13, R79, R20, P3, P4 ;  /* 0x0000004f0d0b7210 */ /* 0x000fe40001fe8414 */
[C---:B------:R-:W-:Y:S01]  /*2350*/  ISETP.LT.OR P3, PT, R3.reuse, 0x2, !P0 ;  /* 0x000000020300780c */ /* 0x040fe20004761670 */
[----:B------:R2:W-:Y:S01]  /*2360*/  @!P2 STG.E.U8 desc[UR36][R4.64+0x1], R25 ;  /* 0x000001190400a986 */ /* 0x0005e2000c101124 */
[C---:B------:R-:W-:Y:S02]  /*2370*/  ISETP.LT.OR P4, PT, R3.reuse, 0x9, !P1 ;  /* 0x000000090300780c */ /* 0x040fe40004f81670 */
[----:B------:R-:W-:-:S04]  /*2380*/  ISETP.LT.OR P2, PT, R3, 0xa, !P1 ;  /* 0x0000000a0300780c */ /* 0x000fc80004f41670 */
[----:B------:R-:W-:Y:S09]  /*2390*/  @P5 BRA `(.L_x_40) ;  /* 0x00000000000c5947 */ /* 0x000ff20003800000 */
[----:B------:R-:W3:Y:S02]  /*23a0*/  LDG.E.U8 R74, desc[UR36][R10.64] ;  /* 0x000000240a4a7981 */ /* 0x000ee4000c1e1100 */
[----:B---3--:R-:W-:-:S05]  /*23b0*/  PRMT R12, R74, 0x8880, RZ ;  /* 0x000088804a0c7816 */ /* 0x008fca00000000ff */
[----:B------:R-:W-:-:S07]  /*23c0*/  IMAD R15, R12, R73, RZ ;  /* 0x000000490c0f7224 */ /* 0x000fce00078e02ff */
.L_x_40:
[----:B------:R-:W-:Y:S05]  /*23d0*/  BSYNC B1 ;  /* 0x0000000000017941 */ /* 0x000fea0003800000 */
.L_x_39:
[----:B------:R-:W-:Y:S01]  /*23e0*/  @!P5 IMAD R13, R26, R72, R15 ;  /* 0x000000481a0dd224 */ /* 0x000fe200078e020f */
[----:B------:R-:W-:Y:S04]  /*23f0*/  BSSY B1, `(.L_x_41) ;  /* 0x0000006000017945 */ /* 0x000fe80003800000 */
[----:B------:R3:W-:Y:S01]  /*2400*/  @!P5 STG.E.U8 desc[UR36][R6.64], R13 ;  /* 0x0000000d0600d986 */ /* 0x0007e2000c101124 */
[----:B------:R-:W-:Y:S05]  /*2410*/  @P3 BRA `(.L_x_42) ;  /* 0x00000000000c3947 */ /* 0x000fea0003800000 */
[----:B------:R-:W4:Y:S02]  /*2420*/  LDG.E.U8 R74, desc[UR36][R10.64+0x1] ;  /* 0x000001240a4a7981 */ /* 0x000f24000c1e1100 */
[----:B----4-:R-:W-:-:S05]  /*2430*/  PRMT R12, R74, 0x8880, RZ ;  /* 0x000088804a0c7816 */ /* 0x010fca00000000ff */
[----:B------:R-:W-:-:S07]  /*2440*/  IMAD R15, R12, R73, RZ ;  /* 0x000000490c0f7224 */ /* 0x000fce00078e02ff */
.L_x_42:
[----:B------:R-:W-:Y:S05]  /*2450*/  BSYNC B1 ;  /* 0x0000000000017941 */ /* 0x000fea0003800000 */
.L_x_41:
[----:B------:R-:W-:Y:S01]  /*2460*/  @!P3 IMAD R27, R27, R72, R15 ;  /* 0x000000481b1bb224 */ /* 0x000fe200078e020f */
[----:B------:R-:W-:Y:S04]  /*2470*/  BSSY B1, `(.L_x_43) ;  /* 0x0000006000017945 */ /* 0x000fe80003800000 */
[----:B------:R4:W-:Y:S01]  /*2480*/  @!P3 STG.E.U8 desc[UR36][R6.64+0x1], R27 ;  /* 0x0000011b0600b986 */ /* 0x0009e2000c101124 */
[----:B------:R-:W-:Y:S05]  /*2490*/  @P4 BRA `(.L_x_44) ;  /* 0x00000000000c4947 */ /* 0x000fea0003800000 */
[----:B------:R-:W5:Y:S02]  /*24a0*/  LDG.E.U8 R74, desc[UR36][R8.64+0x8] ;  /* 0x00000824084a7981 */ /* 0x000f64000c1e1100 */
[----:B-----5:R-:W-:-:S05]  /*24b0*/  PRMT R12, R74, 0x8880, RZ ;  /* 0x000088804a0c7816 */ /* 0x020fca00000000ff */
[----:B------:R-:W-:-:S07]  /*24c0*/  IMAD R15, R12, R73, RZ ;  /* 0x000000490c0f7224 */ /* 0x000fce00078e02ff */
.L_x_44:
[----:B------:R-:W-:Y:S05]  /*24d0*/  BSYNC B1 ;  /* 0x0000000000017941 */ /* 0x000fea0003800000 */
.L_x_43:
[----:B---3--:R-:W-:Y:S01]  /*24e0*/  @!P4 IMAD R13, R28, R72, R15 ;  /* 0x000000481c0dc224 */ /* 0x008fe200078e020f */
[----:B------:R-:W-:Y:S04]  /*24f0*/  BSSY B1, `(.L_x_45) ;  /* 0x0000006000017945 */ /* 0x000fe80003800000 */
[----:B------:R3:W-:Y:S01]  /*2500*/  @!P4 STG.E.U8 desc[UR36][R4.64+0x8], R13 ;  /* 0x0000080d0400c986 */ /* 0x0007e2000c101124 */
[----:B------:R-:W-:Y:S05]  /*2510*/  @P2 BRA `(.L_x_46) ;  /* 0x00000000000c2947 */ /* 0x000fea0003800000 */
[----:B------:R-:W5:Y:S02]  /*2520*/  LDG.E.U8 R74, desc[UR36][R8.64+0x9] ;  /* 0x00000924084a7981 */ /* 0x000f64000c1e1100 */
[----:B-----5:R-:W-:-:S05]  /*2530*/  PRMT R12, R74, 0x8880, RZ ;  /* 0x000088804a0c7816 */ /* 0x020fca00000000ff */
[----:B------:R-:W-:-:S07]  /*2540*/  IMAD R15, R12, R73, RZ ;  /* 0x000000490c0f7224 */ /* 0x000fce00078e02ff */
.L_x_46:
[----:B------:R-:W-:Y:S05]  /*2550*/  BSYNC B1 ;  /* 0x0000000000017941 */ /* 0x000fea0003800000 */
.L_x_45:
[----:B------:R-:W-:Y:S01]  /*2560*/  ISETP.LT.OR P4, PT, R3, 0x9, !P0 ;  /* 0x000000090300780c */ /* 0x000fe20004781670 */
[----:B------:R-:W-:Y:S01]  /*2570*/  @!P2 IMAD R29, R29, R72, R15 ;  /* 0x000000481d1da224 */ /* 0x000fe200078e020f */
[----:B------:R-:W-:Y:S01]  /*2580*/  BSSY B1, `(.L_x_47) ;  /* 0x0000009000017945 */ /* 0x000fe20003800000 */
[C---:B------:R-:W-:Y:S02]  /*2590*/  ISETP.LT.OR P3, PT, R3.reuse, 0xa, !P0 ;  /* 0x0000000a0300780c */ /* 0x040fe40004761670 */
[C---:B------:R-:W-:Y:S01]  /*25a0*/  ISETP.LT.OR P5, PT, R3.reuse, 0x11, !P1 ;  /* 0x000000110300780c */ /* 0x040fe20004fa1670 */
[----:B------:R0:W-:Y:S01]  /*25b0*/  @!P2 STG.E.U8 desc[UR36][R4.64+0x9], R29 ;  /* 0x0000091d0400a986 */ /* 0x0001e2000c101124 */
[----:B------:R-:W-:-:S06]  /*25c0*/  ISETP.LT.OR P2, PT, R3, 0x12, !P1 ;  /* 0x000000120300780c */ /* 0x000fcc0004f41670 */
[----:B------:R-:W-:Y:S07]  /*25d0*/  @P4 BRA `(.L_x_48) ;  /* 0x00000000000c4947 */ /* 0x000fee0003800000 */
[----:B------:R-:W5:Y:S02]  /*25e0*/  LDG.E.U8 R74, desc[UR36][R10.64+0x8] ;  /* 0x000008240a4a7981 */ /* 0x000f64000c1e1100 */
[----:B-----5:R-:W-:-:S05]  /*25f0*/  PRMT R12, R74, 0x8880, RZ ;  /* 0x000088804a0c7816 */ /* 0x020fca00000000ff */
[----:B------:R-:W-:-:S07]  /*2600*/  IMAD R15, R12, R73, RZ ;  /* 0x000000490c0f7224 */ /* 0x000fce00078e02ff */
.L_x_48:
[----:B------:R-:W-:Y:S05]  /*2610*/  BSYNC B1 ;  /* 0x0000000000017941 */ /* 0x000fea0003800000 */
.L_x_47:
[----:B---3--:R-:W-:Y:S01]  /*2620*/  @!P4 IMAD R13, R30, R72, R15 ;  /* 0x000000481e0dc224 */ /* 0x008fe200078e020f */
[----:B------:R-:W-:Y:S04]  /*2630*/  BSSY B1, `(.L_x_49) ;  /* 0x0000006000017945 */ /* 0x000fe80003800000 */
[----:B------:R3:W-:Y:S01]  /*2640*/  @!P4 STG.E.U8 desc[UR36][R6.64+0x8], R13 ;  /* 0x0000080d0600c986 */ /* 0x0007e2000c101124 */
[----:B------:R-:W-:Y:S05]  /*2650*/  @P3 BRA `(.L_x_50) ;  /* 0x00000000000c3947 */ /* 0x000fea0003800000 */
[----:B------:R-:W5:Y:S02]  /*2660*/  LDG.E.U8 R74, desc[UR36][R10.64+0x9] ;  /* 0x000009240a4a7981 */ /* 0x000f64000c1e1100 */
[----:B-----5:R-:W-:-:S05]  /*2670*/  PRMT R12, R74, 0x8880, RZ ;  /* 0x000088804a0c7816 */ /* 0x020fca00000000ff */
[----:B------:R-:W-:-:S07]  /*2680*/  IMAD R15, R12, R73, RZ ;  /* 0x000000490c0f7224 */ /* 0x000fce00078e02ff */
.L_x_50:
[----:B------:R-:W-:Y:S05]  /*2690*/  BSYNC B1 ;  /* 0x0000000000017941 */ /* 0x000fea0003800000 */
.L_x_49:
[----:B------:R-:W-:Y:S01]  /*26a0*/  @!P3 IMAD R31, R31, R72, R15 ;  /* 0x000000481f1fb224 */ /* 0x000fe200078e020f */
[----:B------:R-:W-:Y:S04]  /*26b0*/  BSSY B1, `(.L_x_51) ;  /* 0x0000006000017945 */ /* 0x000fe80003800000 */
[----:B------:R0:W-:Y:S01]  /*26c0*/  @!P3 STG.E.U8 desc[UR36][R6.64+0x9], R31 ;  /* 0x0000091f0600b986 */ /* 0x0001e2000c101124 */
[----:B------:R-:W-:Y:S05]  /*26d0*/  @P5 BRA `(.L_x_52) ;  /* 0x00000000000c5947 */ /* 0x000fea0003800000 */
[----:B------:R-:W5:Y:S02]  /*26e0*/  LDG.E.U8 R74, desc[UR36][R8.64+0x10] ;  /* 0x00001024084a7981 */ /* 0x000f64000c1e1100 */
[----:B-----5:R-:W-:-:S05]  /*26f0*/  PRMT R12, R74, 0x8880, RZ ;  /* 0x000088804a0c7816 */ /* 0x020fca00000000ff */
[----:B------:R-:W-:-:S07]  /*2700*/  IMAD R15, R12, R73, RZ ;  /* 0x000000490c0f7224 */ /* 0x000fce00078e02ff */
.L_x_52:
[----:B------:R-:W-:Y:S05]  /*2710*/  BSYNC B1 ;  /* 0x0000000000017941 */ /* 0x000fea0003800000 */
.L_x_51:
[----:B---3--:R-:W-:Y:S01]  /*2720*/  @!P5 IMAD R13, R32, R72, R15 ;  /* 0x00000048200dd224 */ /* 0x008fe200078e020f */
[----:B------:R-:W-:Y:S04]  /*2730*/  BSSY B1, `(.L_x_53) ;  /* 0x0000006000017945 */ /* 0x000fe80003800000 */
[----:B------:R3:W-:Y:S01]  /*2740*/  @!P5 STG.E.U8 desc[UR36][R4.64+0x10], R13 ;  /* 0x0000100d0400d986 */ /* 0x0007e2000c101124 */
[----:B------:R-:W-:Y:S05]  /*2750*/  @P2 BRA `(.L_x_54) ;  /* 0x00000000000c2947 */ /* 0x000fea0003800000 */
[----:B------:R-:W5:Y:S02]  /*2760*/  LDG.E.U8 R74, desc[UR36][R8.64+0x11] ;  /* 0x00001124084a7981 */ /* 0x000f64000c1e1100 */
[----:B-----5:R-:W-:-:S05]  /*2770*/  PRMT R12, R74, 0x8880, RZ ;  /* 0x000088804a0c7816 */ /* 0x020fca00000000ff */
[----:B------:R-:W-:-:S07]  /*2780*/  IMAD R15, R12, R73, RZ ;  /* 0x000000490c0f7224 */ /* 0x000fce00078e02ff */
.L_x_54:
[----:B------:R-:W-:Y:S05]  /*2790*/  BSYNC B1 ;  /* 0x0000000000017941 */ /* 0x000fea0003800000 */
.L_x_53:
        /* <DEDUP_REMOVED lines=11> */
.L_x_56:
[----:B------:R-:W-:Y:S05]  /*2850*/  BSYNC B1 ;  /* 0x0000000000017941 */ /* 0x000fea0003800000 */
.L_x_55:
[----:B---3--:R-:W-:Y:S01]  /*2860*/  @!P4 IMAD R13, R34, R72, R15 ;  /* 0x00000048220dc224 */ /* 0x008fe200078e020f */
[----:B------:R-:W-:Y:S04]  /*2870*/  BSSY B1, `(.L_x_57) ;  /* 0x0000006000017945 */ /* 0x000fe80003800000 */
[----:B------:R3:W-:Y:S01]  /*2880*/  @!P4 STG.E.U8 desc[UR36][R6.64+0x10], R13 ;  /* 0x0000100d0600c986 */ /* 0x0007e2000c101124 */
[----:B------:R-:W-:Y:S05]  /*2890*/  @P3 BRA `(.L_x_58) ;  /* 0x00000000000c3947 */ /* 0x000fea0003800000 */
[----:B------:R-:W5:Y:S02]  /*28a0*/  LDG.E.U8 R74, desc[UR36][R10.64+0x11] ;  /* 0x000011240a4a7981 */ /* 0x000f64000c1e1100 */
[----:B-----5:R-:W-:-:S05]  /*28b0*/  PRMT R12, R74, 0x8880, RZ ;  /* 0x000088804a0c7816 */ /* 0x020fca00000000ff */
[----:B------:R-:W-:-:S07]  /*28c0*/  IMAD R15, R12, R73, RZ ;  /* 0x000000490c0f7224 */ /* 0x000fce00078e02ff */
.L_x_58:
[----:B------:R-:W-:Y:S05]  /*28d0*/  BSYNC B1 ;  /* 0x0000000000017941 */ /* 0x000fea0003800000 */
.L_x_57:
[----:B------:R-:W-:Y:S01]  /*28e0*/  @!P3 IMAD R35, R35, R72, R15 ;  /* 0x000000482323b224 */ /* 0x000fe200078e020f */
[----:B------:R-:W-:Y:S04]  /*28f0*/  BSSY B1, `(.L_x_59) ;  /* 0x0000006000017945 */ /* 0x000fe80003800000 */
[----:B------:R0:W-:Y:S01]  /*2900*/  @!P3 STG.E.U8 desc[UR36][R6.64+0x11], R35 ;  /* 0x000011230600b986 */ /* 0x0001e2000c101124 */
[----:B------:R-:W-:Y:S05]  /*2910*/  @P5 BRA `(.L_x_60) ;  /* 0x00000000000c5947 */ /* 0x000fea0003800000 */
[----:B------:R-:W5:Y:S02]  /*2920*/  LDG.E.U8 R74, desc[UR36][R8.64+0x18] ;  /* 0x00001824084a7981 */ /* 0x000f64000c1e1100 */
[----:B-----5:R-:W-:-:S05]  /*2930*/  PRMT R12, R74, 0x8880, RZ ;  /* 0x000088804a0c7816 */ /* 0x020fca00000000ff */
[----:B------:R-:W-:-:S07]  /*2940*/  IMAD R15, R12, R73, RZ ;  /* 0x000000490c0f7224 */ /* 0x000fce00078e02ff */
.L_x_60:
[----:B------:R-:W-:Y:S05]  /*2950*/  BSYNC B1 ;  /* 0x0000000000017941 */ /* 0x000fea0003800000 */
.L_x_59:
[----:B---3--:R-:W-:Y:S01]  /*2960*/  @!P5 IMAD R13, R36, R72, R15 ;  /* 0x00000048240dd224 */ /* 0x008fe200078e020f */
[----:B------:R-:W-:Y:S04]  /*2970*/  BSSY B1, `(.L_x_61) ;  /* 0x0000006000017945 */ /* 0x000fe80003800000 */
[----:B------:R3:W-:Y:S01]  /*2980*/  @!P5 STG.E.U8 desc[UR36][R4.64+0x18], R13 ;  /* 0x0000180d0400d986 */ /* 0x0007e2000c101124 */
[----:B------:R-:W-:Y:S05]  /*2990*/  @P2 BRA `(.L_x_62) ;  /* 0x00000000000c2947 */ /* 0x000fea0003800000 */
[----:B------:R-:W5:Y:S02]  /*29a0*/  LDG.E.U8 R74, desc[UR36][R8.64+0x19] ;  /* 0x00001924084a7981 */ /* 0x000f64000c1e1100 */
[----:B-----5:R-:W-:-:S05]  /*29b0*/  PRMT R12, R74, 0x8880, RZ ;  /* 0x000088804a0c7816 */ /* 0x020fca00000000ff */
[----:B------:R-:W-:-:S07]  /*29c0*/  IMAD R15, R12, R73, RZ ;  /* 0x000000490c0f7224 */ /* 0x000fce00078e02ff */
.L_x_62:
[----:B------:R-:W-:Y:S05]  /*29d0*/  BSYNC B1 ;  /* 0x0000000000017941 */ /* 0x000fea0003800000 */
.L_x_61:
        /* <DEDUP_REMOVED lines=11> */
.L_x_64:
[----:B------:R-:W-:Y:S05]  /*2a90*/  BSYNC B1 ;  /* 0x0000000000017941 */ /* 0x000fea0003800000 */
.L_x_63:
[----:B---3--:R-:W-:Y:S01]  /*2aa0*/  @!P4 IMAD R13, R38, R72, R15 ;  /* 0x00000048260dc224 */ /* 0x008fe200078e020f */
[----:B------:R-:W-:Y:S04]  /*2ab0*/  BSSY B1, `(.L_x_65) ;  /* 0x0000006000017945 */ /* 0x000fe80003800000 */
[----:B------:R3:W-:Y:S01]  /*2ac0*/  @!P4 STG.E.U8 desc[UR36][R6.64+0x18], R13 ;  /* 0x0000180d0600c986 */ /* 0x0007e2000c101124 */
[----:B------:R-:W-:Y:S05]  /*2ad0*/  @P3 BRA `(.L_x_66) ;  /* 0x00000000000c3947 */ /* 0x000fea0003800000 */
[----:B------:R-:W5:Y:S02]  /*2ae0*/  LDG.E.U8 R74, desc[UR36][R10.64+0x19] ;  /* 0x000019240a4a7981 */ /* 0x000f64000c1e1100 */
[----:B-----5:R-:W-:-:S05]  /*2af0*/  PRMT R12, R74, 0x8880, RZ ;  /* 0x000088804a0c7816 */ /* 0x020fca00000000ff */
[----:B------:R-:W-:-:S07]  /*2b00*/  IMAD R15, R12, R73, RZ ;  /* 0x000000490c0f7224 */ /* 0x000fce00078e02ff */
.L_x_66:
[----:B------:R-:W-:Y:S05]  /*2b10*/  BSYNC B1 ;  /* 0x0000000000017941 */ /* 0x000fea0003800000 */
.L_x_65:
[----:B------:R-:W-:Y:S01]  /*2b20*/  @!P3 IMAD R39, R39, R72, R15 ;  /* 0x000000482727b224 */ /* 0x000fe200078e020f */
[----:B------:R-:W-:Y:S04]  /*2b30*/  BSSY B1, `(.L_x_67) ;  /* 0x0000006000017945 */ /* 0x000fe80003800000 */
[----:B------:R0:W-:Y:S01]  /*2b40*/  @!P3 STG.E.U8 desc[UR36][R6.64+0x19], R39 ;  /* 0x000019270600b986 */ /* 0x0001e2000c101124 */
[----:B------:R-:W-:Y:S05]  /*2b50*/  @P5 BRA `(.L_x_68) ;  /* 0x00000000000c5947 */ /* 0x000fea0003800000 */
[----:B------:R-:W5:Y:S02]  /*2b60*/  LDG.E.U8 R74, desc[UR36][R8.64+0x20] ;  /* 0x00002024084a7981 */ /* 0x000f64000c1e1100 */
[----:B-----5:R-:W-:-:S05]  /*2b70*/  PRMT R12, R74, 0x8880, RZ ;  /* 0x000088804a0c7816 */ /* 0x020fca00000000ff */
[----:B------:R-:W-:-:S07]  /*2b80*/  IMAD R15, R12, R73, RZ ;  /* 0x000000490c0f7224 */ /* 0x000fce00078e02ff */
.L_x_68:
[----:B------:R-:W-:Y:S05]  /*2b90*/  BSYNC B1 ;  /* 0x0000000000017941 */ /* 0x000fea0003800000 */
.L_x_67:
[----:B---3--:R-:W-:Y:S01]  /*2ba0*/  @!P5 IMAD R13, R40, R72, R15 ;  /* 0x00000048280dd224 */ /* 0x008fe200078e020f */
[----:B------:R-:W-:Y:S04]  /*2bb0*/  BSSY B1, `(.L_x_69) ;  /* 0x0000006000017945 */ /* 0x000fe80003800000 */
[----:B------:R3:W-:Y:S01]  /*2bc0*/  @!P5 STG.E.U8 desc[UR36][R4.64+0x20], R13 ;  /* 0x0000200d0400d986 */ /* 0x0007e2000c101124 */
[----:B------:R-:W-:Y:S05]  /*2bd0*/  @P2 BRA `(.L_x_70) ;  /* 0x00000000000c2947 */ /* 0x000fea0003800000 */
[----:B------:R-:W5:Y:S02]  /*2be0*/  LDG.E.U8 R74, desc[UR36][R8.64+0x21] ;  /* 0x00002124084a7981 */ /* 0x000f64000c1e1100 */
[----:B-----5:R-:W-:-:S05]  /*2bf0*/  PRMT R12, R74, 0x8880, RZ ;  /* 0x000088804a0c7816 */ /* 0x020fca00000000ff */
[----:B------:R-:W-:-:S07]  /*2c00*/  IMAD R15, R12, R73, RZ ;  /* 0x000000490c0f7224 */ /* 0x000fce00078e02ff */
.L_x_70:
[----:B------:R-:W-:Y:S05]  /*2c10*/  BSYNC B1 ;  /* 0x0000000000017941 */ /* 0x000fea0003800000 */
.L_x_69:
        /* <DEDUP_REMOVED lines=11> */
.L_x_72:
[----:B------:R-:W-:Y:S05]  /*2cd0*/  BSYNC B1 ;  /* 0x0000000000017941 */ /* 0x000fea0003800000 */
.L_x_71:
[----:B---3--:R-:W-:Y:S01]  /*2ce0*/  @!P4 IMAD R13, R42, R72, R15 ;  /* 0x000000482a0dc224 */ /* 0x008fe200078e020f */
[----:B------:R-:W-:Y:S04]  /*2cf0*/  BSSY B1, `(.L_x_73) ;  /* 0x0000006000017945 */ /* 0x000fe80003800000 */
[----:B------:R3:W-:Y:S01]  /*2d00*/  @!P4 STG.E.U8 desc[UR36][R6.64+0x20], R13 ;  /* 0x0000200d0600c986 */ /* 0x0007e2000c101124 */
[----:B------:R-:W-:Y:S05]  /*2d10*/  @P3 BRA `(.L_x_74) ;  /* 0x00000000000c3947 */ /* 0x000fea0003800000 */
[----:B------:R-:W5:Y:S02]  /*2d20*/  LDG.E.U8 R74, desc[UR36][R10.64+0x21] ;  /* 0x000021240a4a7981 */ /* 0x000f64000c1e1100 */
[----:B-----5:R-:W-:-:S05]  /*2d30*/  PRMT R12, R74, 0x8880, RZ ;  /* 0x000088804a0c7816 */ /* 0x020fca00000000ff */
[----:B------:R-:W-:-:S07]  /*2d40*/  IMAD R15, R12, R73, RZ ;  /* 0x000000490c0f7224 */ /* 0x000fce00078e02ff */
.L_x_74:
[----:B------:R-:W-:Y:S05]  /*2d50*/  BSYNC B1 ;  /* 0x0000000000017941 */ /* 0x000fea0003800000 */
.L_x_73:
[----:B------:R-:W-:Y:S01]  /*2d60*/  @!P3 IMAD R43, R43, R72, R15 ;  /* 0x000000482b2bb224 */ /* 0x000fe200078e020f */
[----:B------:R-:W-:Y:S04]  /*2d70*/  BSSY B1, `(.L_x_75) ;  /* 0x0000006000017945 */ /* 0x000fe80003800000 */
[----:B------:R0:W-:Y:S01]  /*2d80*/  @!P3 STG.E.U8 desc[UR36][R6.64+0x21], R43 ;  /* 0x0000212b0600b986 */ /* 0x0001e2000c101124 */
[----:B------:R-:W-:Y:S05]  /*2d90*/  @P5 BRA `(.L_x_76) ;  /* 0x00000000000c5947 */ /* 0x000fea0003800000 */
[----:B------:R-:W5:Y:S02]  /*2da0*/  LDG.E.U8 R74, desc[UR36][R8.64+0x28] ;  /* 0x00002824084a7981 */ /* 0x000f64000c1e1100 */
[----:B-----5:R-:W-:-:S05]  /*2db0*/  PRMT R12, R74, 0x8880, RZ ;  /* 0x000088804a0c7816 */ /* 0x020fca00000000ff */
[----:B------:R-:W-:-:S07]  /*2dc0*/  IMAD R15, R12, R73, RZ ;  /* 0x000000490c0f7224 */ /* 0x000fce00078e02ff */
.L_x_76:
[----:B------:R-:W-:Y:S05]  /*2dd0*/  BSYNC B1 ;  /* 0x0000000000017941 */ /* 0x000fea0003800000 */
.L_x_75:
[----:B---3--:R-:W-:Y:S01]  /*2de0*/  @!P5 IMAD R13, R44, R72, R15 ;  /* 0x000000482c0dd224 */ /* 0x008fe200078e020f */
[----:B------:R-:W-:Y:S04]  /*2df0*/  BSSY B1, `(.L_x_77) ;  /* 0x0000006000017945 */ /* 0x000fe80003800000 */
[----:B------:R3:W-:Y:S01]  /*2e00*/  @!P5 STG.E.U8 desc[UR36][R4.64+0x28], R13 ;  /* 0x0000280d0400d986 */ /* 0x0007e2000c101124 */
[----:B------:R-:W-:Y:S05]  /*2e10*/  @P2 BRA `(.L_x_78) ;  /* 0x00000000000c2947 */ /* 0x000fea0003800000 */
[----:B------:R-:W5:Y:S02]  /*2e20*/  LDG.E.U8 R74, desc[UR36][R8.64+0x29] ;  /* 0x00002924084a7981 */ /* 0x000f64000c1e1100 */
[----:B-----5:R-:W-:-:S05]  /*2e30*/  PRMT R12, R74, 0x8880, RZ ;  /* 0x000088804a0c7816 */ /* 0x020fca00000000ff */
[----:B------:R-:W-:-:S07]  /*2e40*/  IMAD R15, R12, R73, RZ ;  /* 0x000000490c0f7224 */ /* 0x000fce00078e02ff */
.L_x_78:
[----:B------:R-:W-:Y:S05]  /*2e50*/  BSYNC B1 ;  /* 0x0000000000017941 */ /* 0x000fea0003800000 */
.L_x_77:
        /* <DEDUP_REMOVED lines=11> */
.L_x_80:
[----:B------:R-:W-:Y:S05]  /*2f10*/  BSYNC B1 ;  /* 0x0000000000017941 */ /* 0x000fea0003800000 */
.L_x_79:
[----:B---3--:R-:W-:Y:S01]  /*2f20*/  @!P4 IMAD R13, R46, R72, R15 ;  /* 0x000000482e0dc224 */ /* 0x008fe200078e020f */
[----:B------:R-:W-:Y:S04]  /*2f30*/  BSSY B1, `(.L_x_81) ;  /* 0x0000006000017945 */ /* 0x000fe80003800000 */
[----:B------:R3:W-:Y:S01]  /*2f40*/  @!P4 STG.E.U8 desc[UR36][R6.64+0x28], R13 ;  /* 0x0000280d0600c986 */ /* 0x0007e2000c101124 */
[----:B------:R-:W-:Y:S05]  /*2f50*/  @P3 BRA `(.L_x_82) ;  /* 0x00000000000c3947 */ /* 0x000fea0003800000 */
[----:B------:R-:W5:Y:S02]  /*2f60*/  LDG.E.U8 R74, desc[UR36][R10.64+0x29] ;  /* 0x000029240a4a7981 */ /* 0x000f64000c1e1100 */
[----:B-----5:R-:W-:-:S05]  /*2f70*/  PRMT R12, R74, 0x8880, RZ ;  /* 0x000088804a0c7816 */ /* 0x020fca00000000ff */
[----:B------:R-:W-:-:S07]  /*2f80*/  IMAD R15, R12, R73, RZ ;  /* 0x000000490c0f7224 */ /* 0x000fce00078e02ff */
.L_x_82:
[----:B------:R-:W-:Y:S05]  /*2f90*/  BSYNC B1 ;  /* 0x0000000000017941 */ /* 0x000fea0003800000 */
.L_x_81:
[----:B------:R-:W-:Y:S01]  /*2fa0*/  @!P3 IMAD R47, R47, R72, R15 ;  /* 0x000000482f2fb224 */ /* 0x000fe200078e020f */
[----:B------:R-:W-:Y:S04]  /*2fb0*/  BSSY B1, `(.L_x_83) ;  /* 0x0000006000017945 */ /* 0x000fe80003800000 */
[----:B------:R0:W-:Y:S01]  /*2fc0*/  @!P3 STG.E.U8 desc[UR36][R6.64+0x29], R47 ;  /* 0x0000292f0600b986 */ /* 0x0001e2000c101124 */
[----:B------:R-:W-:Y:S05]  /*2fd0*/  @P5 BRA `(.L_x_84) ;  /* 0x00000000000c5947 */ /* 0x000fea0003800000 */
[----:B------:R-:W5:Y:S02]  /*2fe0*/  LDG.E.U8 R74, desc[UR36][R8.64+0x30] ;  /* 0x00003024084a7981 */ /* 0x000f64000c1e1100 */
[----:B-----5:R-:W-:-:S05]  /*2ff0*/  PRMT R12, R74, 0x8880, RZ ;  /* 0x000088804a0c7816 */ /* 0x020fca00000000ff */
[----:B------:R-:W-:-:S07]  /*3000*/  IMAD R15, R12, R73, RZ ;  /* 0x000000490c0f7224 */ /* 0x000fce00078e02ff */
.L_x_84:
[----:B------:R-:W-:Y:S05]  /*3010*/  BSYNC B1 ;  /* 0x0000000000017941 */ /* 0x000fea0003800000 */
.L_x_83:
[----:B---3--:R-:W-:Y:S01]  /*3020*/  @!P5 IMAD R13, R48, R72, R15 ;  /* 0x00000048300dd224 */ /* 0x008fe200078e020f */
[----:B------:R-:W-:Y:S04]  /*3030*/  BSSY B1, `(.L_x_85) ;  /* 0x0000006000017945 */ /* 0x000fe80003800000 */
[----:B------:R3:W-:Y:S01]  /*3040*/  @!P5 STG.E.U8 desc[UR36][R4.64+0x30], R13 ;  /* 0x0000300d0400d986 */ /* 0x0007e2000c101124 */
[----:B------:R-:W-:Y:S05]  /*3050*/  @P2 BRA `(.L_x_86) ;  /* 0x00000000000c2947 */ /* 0x000fea0003800000 */
[----:B------:R-:W5:Y:S02]  /*3060*/  LDG.E.U8 R74, desc[UR36][R8.64+0x31] ;  /* 0x00003124084a7981 */ /* 0x000f64000c1e1100 */
[----:B-----5:R-:W-:-:S05]  /*3070*/  PRMT R12, R74, 0x8880, RZ ;  /* 0x000088804a0c7816 */ /* 0x020fca00000000ff */
[----:B------:R-:W-:-:S07]  /*3080*/  IMAD R15, R12, R73, RZ ;  /* 0x000000490c0f7224 */ /* 0x000fce00078e02ff */
.L_x_86:
[----:B------:R-:W-:Y:S05]  /*3090*/  BSYNC B1 ;  /* 0x0000000000017941 */ /* 0x000fea0003800000 */
.L_x_85:
        /* <DEDUP_REMOVED lines=11> */
.L_x_88:
[----:B------:R-:W-:Y:S05]  /*3150*/  BSYNC B1 ;  /* 0x0000000000017941 */ /* 0x000fea0003800000 */
.L_x_87:
[----:B---3--:R-:W-:Y:S01]  /*3160*/  @!P4 IMAD R13, R50, R72, R15 ;  /* 0x00000048320dc224 */ /* 0x008fe200078e020f */
[----:B------:R-:W-:Y:S04]  /*3170*/  BSSY B1, `(.L_x_89) ;  /* 0x0000006000017945 */ /* 0x000fe80003800000 */
[----:B------:R3:W-:Y:S01]  /*3180*/  @!P4 STG.E.U8 desc[UR36][R6.64+0x30], R13 ;  /* 0x0000300d0600c986 */ /* 0x0007e2000c101124 */
[----:B------:R-:W-:Y:S05]  /*3190*/  @P3 BRA `(.L_x_90) ;  /* 0x00000000000c3947 */ /* 0x000fea0003800000 */
[----:B------:R-:W5:Y:S02]  /*31a0*/  LDG.E.U8 R74, desc[UR36][R10.64+0x31] ;  /* 0x000031240a4a7981 */ /* 0x000f64000c1e1100 */
[----:B-----5:R-:W-:-:S05]  /*31b0*/  PRMT R12, R74, 0x8880, RZ ;  /* 0x000088804a0c7816 */ /* 0x020fca00000000ff */
[----:B------:R-:W-:-:S07]  /*31c0*/  IMAD R15, R12, R73, RZ ;  /* 0x000000490c0f7224 */ /* 0x000fce00078e02ff */
.L_x_90:
[----:B------:R-:W-:Y:S05]  /*31d0*/  BSYNC B1 ;  /* 0x0000000000017941 */ /* 0x000fea0003800000 */
.L_x_89:
[----:B------:R-:W-:Y:S01]  /*31e0*/  @!P3 IMAD R51, R51, R72, R15 ;  /* 0x000000483333b224 */ /* 0x000fe200078e020f */
[----:B------:R-:W-:Y:S04]  /*31f0*/  BSSY B1, `(.L_x_91) ;  /* 0x0000006000017945 */ /* 0x000fe80003800000 */
[----:B------:R0:W-:Y:S01]  /*3200*/  @!P3 STG.E.U8 desc[UR36][R6.64+0x31], R51 ;  /* 0x000031330600b986 */ /* 0x0001e2000c101124 */
[----:B------:R-:W-:Y:S05]  /*3210*/  @P5 BRA `(.L_x_92) ;  /* 0x00000000000c5947 */ /* 0x000fea0003800000 */
[----:B------:R-:W5:Y:S02]  /*3220*/  LDG.E.U8 R74, desc[UR36][R8.64+0x38] ;  /* 0x00003824084a7981 */ /* 0x000f64000c1e1100 */
[----:B-----5:R-:W-:-:S05]  /*3230*/  PRMT R12, R74, 0x8880, RZ ;  /* 0x000088804a0c7816 */ /* 0x020fca00000000ff */
[----:B------:R-:W-:-:S07]  /*3240*/  IMAD R15, R12, R73, RZ ;  /* 0x000000490c0f7224 */ /* 0x000fce00078e02ff */
.L_x_92:
[----:B------:R-:W-:Y:S05]  /*3250*/  BSYNC B1 ;  /* 0x0000000000017941 */ /* 0x000fea0003800000 */
.L_x_91:
[----:B---3--:R-:W-:Y:S01]  /*3260*/  @!P5 IMAD R13, R52, R72, R15 ;  /* 0x00000048340dd224 */ /* 0x008fe200078e020f */
[----:B------:R-:W-:Y:S04]  /*3270*/  BSSY B1, `(.L_x_93) ;  /* 0x0000006000017945 */ /* 0x000fe80003800000 */
[----:B------:R3:W-:Y:S01]  /*3280*/  @!P5 STG.E.U8 desc[UR36][R4.64+0x38], R13 ;  /* 0x0000380d0400d986 */ /* 0x0007e2000c101124 */
[----:B------:R-:W-:Y:S05]  /*3290*/  @P2 BRA `(.L_x_94) ;  /* 0x00000000000c2947 */ /* 0x000fea0003800000 */
[----:B------:R-:W5:Y:S02]  /*32a0*/  LDG.E.U8 R74, desc[UR36][R8.64+0x39] ;  /* 0x00003924084a7981 */ /* 0x000f64000c1e1100 */
[----:B-----5:R-:W-:-:S05]  /*32b0*/  PRMT R12, R74, 0x8880, RZ ;  /* 0x000088804a0c7816 */ /* 0x020fca00000000ff */
[----:B------:R-:W-:-:S07]  /*32c0*/  IMAD R15, R12, R73, RZ ;  /* 0x000000490c0f7224 */ /* 0x000fce00078e02ff */
.L_x_94:
[----:B------:R-:W-:Y:S05]  /*32d0*/  BSYNC B1 ;  /* 0x0000000000017941 */ /* 0x000fea0003800000 */
.L_x_93:
        /* <DEDUP_REMOVED lines=11> */
.L_x_96:
[----:B------:R-:W-:Y:S05]  /*3390*/  BSYNC B1 ;  /* 0x0000000000017941 */ /* 0x000fea0003800000 */
.L_x_95:
[----:B---3--:R-:W-:Y:S01]  /*33a0*/  @!P4 IMAD R13, R54, R72, R15 ;  /* 0x00000048360dc224 */ /* 0x008fe200078e020f */
[----:B------:R-:W-:Y:S04]  /*33b0*/  BSSY B1, `(.L_x_97) ;  /* 0x0000006000017945 */ /* 0x000fe80003800000 */
[----:B------:R3:W-:Y:S01]  /*33c0*/  @!P4 STG.E.U8 desc[UR36][R6.64+0x38], R13 ;  /* 0x0000380d0600c986 */ /* 0x0007e2000c101124 */
[----:B------:R-:W-:Y:S05]  /*33d0*/  @P3 BRA `(.L_x_98) ;  /* 0x00000000000c3947 */ /* 0x000fea0003800000 */
[----:B------:R-:W5:Y:S02]  /*33e0*/  LDG.E.U8 R74, desc[UR36][R10.64+0x39] ;  /* 0x000039240a4a7981 */ /* 0x000f64000c1e1100 */
[----:B-----5:R-:W-:-:S05]  /*33f0*/  PRMT R12, R74, 0x8880, RZ ;  /* 0x000088804a0c7816 */ /* 0x020fca00000000ff */
[----:B------:R-:W-:-:S07]  /*3400*/  IMAD R15, R12, R73, RZ ;  /* 0x000000490c0f7224 */ /* 0x000fce00078e02ff */
.L_x_98:
[----:B------:R-:W-:Y:S05]  /*3410*/  BSYNC B1 ;  /* 0x0000000000017941 */ /* 0x000fea0003800000 */
.L_x_97:
[----:B------:R-:W-:Y:S01]  /*3420*/  @!P3 IMAD R55, R55, R72, R15 ;  /* 0x000000483737b224 */ /* 0x000fe200078e020f */
[----:B------:R-:W-:Y:S04]  /*3430*/  BSSY B1, `(.L_x_99) ;  /* 0x0000006000017945 */ /* 0x000fe80003800000 */
[----:B------:R0:W-:Y:S01]  /*3440*/  @!P3 STG.E.U8 desc[UR36][R6.64+0x39], R55 ;  /* 0x000039370600b986 */ /* 0x0001e2000c101124 */
[----:B------:R-:W-:Y:S05]  /*3450*/  @P5 BRA `(.L_x_100) ;  /* 0x00000000000c5947 */ /* 0x000fea0003800000 */
[----:B------:R-:W5:Y:S02]  /*3460*/  LDG.E.U8 R74, desc[UR36][R8.64+0x40] ;  /* 0x00004024084a7981 */ /* 0x000f64000c1e1100 */
[----:B-----5:R-:W-:-:S05]  /*3470*/  PRMT R12, R74, 0x8880, RZ ;  /* 0x000088804a0c7816 */ /* 0x020fca00000000ff */
[----:B------:R-:W-:-:S07]  /*3480*/  IMAD R15, R12, R73, RZ ;  /* 0x000000490c0f7224 */ /* 0x000fce00078e02ff */
.L_x_100:
[----:B------:R-:W-:Y:S05]  /*3490*/  BSYNC B1 ;  /* 0x0000000000017941 */ /* 0x000fea0003800000 */
.L_x_99:
[----:B---3--:R-:W-:Y:S01]  /*34a0*/  @!P5 IMAD R13, R56, R72, R15 ;  /* 0x00000048380dd224 */ /* 0x008fe200078e020f */
[----:B------:R-:W-:Y:S04]  /*34b0*/  BSSY B1, `(.L_x_101) ;  /* 0x0000006000017945 */ /* 0x000fe80003800000 */
[----:B------:R3:W-:Y:S01]  /*34c0*/  @!P5 STG.E.U8 desc[UR36][R4.64+0x40], R13 ;  /* 0x0000400d0400d986 */ /* 0x0007e2000c101124 */
[----:B------:R-:W-:Y:S05]  /*34d0*/  @P2 BRA `(.L_x_102) ;  /* 0x00000000000c2947 */ /* 0x000fea0003800000 */
[----:B------:R-:W5:Y:S02]  /*34e0*/  LDG.E.U8 R74, desc[UR36][R8.64+0x41] ;  /* 0x00004124084a7981 */ /* 0x000f64000c1e1100 */
[----:B-----5:R-:W-:-:S05]  /*34f0*/  PRMT R12, R74, 0x8880, RZ ;  /* 0x000088804a0c7816 */ /* 0x020fca00000000ff */
[----:B------:R-:W-:-:S07]  /*3500*/  IMAD R15, R12, R73, RZ ;  /* 0x000000490c0f7224 */ /* 0x000fce00078e02ff */
.L_x_102:
[----:B------:R-:W-:Y:S05]  /*3510*/  BSYNC B1 ;  /* 0x0000000000017941 */ /* 0x000fea0003800000 */
.L_x_101:
        /* <DEDUP_REMOVED lines=11> */
.L_x_104:
[----:B------:R-:W-:Y:S05]  /*35d0*/  BSYNC B1 ;  /* 0x0000000000017941 */ /* 0x000fea0003800000 */
.L_x_103:
[----:B---3--:R-:W-:Y:S01]  /*35e0*/  @!P4 IMAD R13, R58, R72, R15 ;  /* 0x000000483a0dc224 */ /* 0x008fe200078e020f */
[----:B------:R-:W-:Y:S04]  /*35f0*/  BSSY B1, `(.L_x_105) ;  /* 0x0000006000017945 */ /* 0x000fe80003800000 */
[----:B------:R3:W-:Y:S01]  /*3600*/  @!P4 STG.E.U8 desc[UR36][R6.64+0x40], R13 ;  /* 0x0000400d0600c986 */ /* 0x0007e2000c101124 */
[----:B------:R-:W-:Y:S05]  /*3610*/  @P3 BRA `(.L_x_106) ;  /* 0x00000000000c3947 */ /* 0x000fea0003800000 */
[----:B------:R-:W5:Y:S02]  /*3620*/  LDG.E.U8 R74, desc[UR36][R10.64+0x41] ;  /* 0x000041240a4a7981 */ /* 0x000f64000c1e1100 */
[----:B-----5:R-:W-:-:S05]  /*3630*/  PRMT R12, R74, 0x8880, RZ ;  /* 0x000088804a0c7816 */ /* 0x020fca00000000ff */
[----:B------:R-:W-:-:S07]  /*3640*/  IMAD R15, R12, R73, RZ ;  /* 0x000000490c0f7224 */ /* 0x000fce00078e02ff */
.L_x_106:
[----:B------:R-:W-:Y:S05]  /*3650*/  BSYNC B1 ;  /* 0x0000000000017941 */ /* 0x000fea0003800000 */
.L_x_105:
[----:B------:R-:W-:Y:S01]  /*3660*/  @!P3 IMAD R59, R59, R72, R15 ;  /* 0x000000483b3bb224 */ /* 0x000fe200078e020f */
[----:B------:R-:W-:Y:S04]  /*3670*/  BSSY B1, `(.L_x_107) ;  /* 0x0000006000017945 */ /* 0x000fe80003800000 */
[----:B------:R0:W-:Y:S01]  /*3680*/  @!P3 STG.E.U8 desc[UR36][R6.64+0x41], R59 ;  /* 0x0000413b0600b986 */ /* 0x0001e2000c101124 */
[----:B------:R-:W-:Y:S05]  /*3690*/  @P5 BRA `(.L_x_108) ;  /* 0x00000000000c5947 */ /* 0x000fea0003800000 */
[----:B------:R-:W5:Y:S02]  /*36a0*/  LDG.E.U8 R74, desc[UR36][R8.64+0x48] ;  /* 0x00004824084a7981 */ /* 0x000f64000c1e1100 */
[----:B-----5:R-:W-:-:S05]  /*36b0*/  PRMT R12, R74, 0x8880, RZ ;  /* 0x000088804a0c7816 */ /* 0x020fca00000000ff */
[----:B------:R-:W-:-:S07]  /*36c0*/  IMAD R15, R12, R73, RZ ;  /* 0x000000490c0f7224 */ /* 0x000fce00078e02ff */
.L_x_108:
[----:B------:R-:W-:Y:S05]  /*36d0*/  BSYNC B1 ;  /* 0x0000000000017941 */ /* 0x000fea0003800000 */
.L_x_107:
[----:B---3--:R-:W-:Y:S01]  /*36e0*/  @!P5 IMAD R13, R60, R72, R15 ;  /* 0x000000483c0dd224 */ /* 0x008fe200078e020f */
[----:B------:R-:W-:Y:S04]  /*36f0*/  BSSY B1, `(.L_x_109) ;  /* 0x0000006000017945 */ /* 0x000fe80003800000 */
[----:B------:R3:W-:Y:S01]  /*3700*/  @!P5 STG.E.U8 desc[UR36][R4.64+0x48], R13 ;  /* 0x0000480d0400d986 */ /* 0x0007e2000c101124 */
[----:B------:R-:W-:Y:S05]  /*3710*/  @P2 BRA `(.L_x_110) ;  /* 0x00000000000c2947 */ /* 0x000fea0003800000 */
[----:B------:R-:W5:Y:S02]  /*3720*/  LDG.E.U8 R74, desc[UR36][R8.64+0x49] ;  /* 0x00004924084a7981 */ /* 0x000f64000c1e1100 */
[----:B-----5:R-:W-:-:S05]  /*3730*/  PRMT R12, R74, 0x8880, RZ ;  /* 0x000088804a0c7816 */ /* 0x020fca00000000ff */
[----:B------:R-:W-:-:S07]  /*3740*/  IMAD R15, R12, R73, RZ ;  /* 0x000000490c0f7224 */ /* 0x000fce00078e02ff */
.L_x_110:
[----:B------:R-:W-:Y:S05]  /*3750*/  BSYNC B1 ;  /* 0x0000000000017941 */ /* 0x000fea0003800000 */
.L_x_109:
        /* <DEDUP_REMOVED lines=11> */
.L_x_112:
[----:B------:R-:W-:Y:S05]  /*3810*/  BSYNC B1 ;  /* 0x0000000000017941 */ /* 0x000fea0003800000 */
.L_x_111:
[----:B---3--:R-:W-:Y:S01]  /*3820*/  @!P4 IMAD R13, R62, R72, R15 ;  /* 0x000000483e0dc224 */ /* 0x008fe200078e020f */
[----:B------:R-:W-:Y:S04]  /*3830*/  BSSY B1, `(.L_x_113) ;  /* 0x0000006000017945 */ /* 0x000fe80003800000 */
[----:B------:R3:W-:Y:S01]  /*3840*/  @!P4 STG.E.U8 desc[UR36][R6.64+0x48], R13 ;  /* 0x0000480d0600c986 */ /* 0x0007e2000c101124 */
[----:B------:R-:W-:Y:S05]  /*3850*/  @P3 BRA `(.L_x_114) ;  /* 0x00000000000c3947 */ /* 0x000fea0003800000 */
[----:B------:R-:W5:Y:S02]  /*3860*/  LDG.E.U8 R74, desc[UR36][R10.64+0x49] ;  /* 0x000049240a4a7981 */ /* 0x000f64000c1e1100 */
[----:B-----5:R-:W-:-:S05]  /*3870*/  PRMT R12, R74, 0x8880, RZ ;  /* 0x000088804a0c7816 */ /* 0x020fca00000000ff */
[----:B------:R-:W-:-:S07]  /*3880*/  IMAD R15, R12, R73, RZ ;  /* 0x000000490c0f7224 */ /* 0x000fce00078e02ff */
.L_x_114:
[----:B------:R-:W-:Y:S05]  /*3890*/  BSYNC B1 ;  /* 0x0000000000017941 */ /* 0x000fea0003800000 */
.L_x_113:
[----:B------:R-:W-:Y:S01]  /*38a0*/  @!P3 IMAD R63, R63, R72, R15 ;  /* 0x000000483f3fb224 */ /* 0x000fe200078e020f */
[----:B------:R-:W-:Y:S04]  /*38b0*/  BSSY B1, `(.L_x_115) ;  /* 0x0000006000017945 */ /* 0x000fe80003800000 */
[----:B------:R0:W-:Y:S01]  /*38c0*/  @!P3 STG.E.U8 desc[UR36][R6.64+0x49], R63 ;  /* 0x0000493f0600b986 */ /* 0x0001e2000c101124 */
[----:B------:R-:W-:Y:S05]  /*38d0*/  @P5 BRA `(.L_x_116) ;  /* 0x00000000000c5947 */ /* 0x000fea0003800000 */
[----:B------:R-:W5:Y:S02]  /*38e0*/  LDG.E.U8 R74, desc[UR36][R8.64+0x50] ;  /* 0x00005024084a7981 */ /* 0x000f64000c1e1100 */
[----:B-----5:R-:W-:-:S05]  /*38f0*/  PRMT R12, R74, 0x8880, RZ ;  /* 0x000088804a0c7816 */ /* 0x020fca00000000ff */
[----:B------:R-:W-:-:S07]  /*3900*/  IMAD R15, R12, R73, RZ ;  /* 0x000000490c0f7224 */ /* 0x000fce00078e02ff */
.L_x_116:
[----:B------:R-:W-:Y:S05]  /*3910*/  BSYNC B1 ;  /* 0x0000000000017941 */ /* 0x000fea0003800000 */
.L_x_115:
[----:B---3--:R-:W-:Y:S01]  /*3920*/  @!P5 IMAD R13, R64, R72, R15 ;  /* 0x00000048400dd224 */ /* 0x008fe200078e020f */
[----:B------:R-:W-:Y:S04]  /*3930*/  BSSY B1, `(.L_x_117) ;  /* 0x0000006000017945 */ /* 0x000fe80003800000 */
[----:B------:R3:W-:Y:S01]  /*3940*/  @!P5 STG.E.U8 desc[UR36][R4.64+0x50], R13 ;  /* 0x0000500d0400d986 */ /* 0x0007e2000c101124 */
[----:B------:R-:W-:Y:S05]  /*3950*/  @P2 BRA `(.L_x_118) ;  /* 0x00000000000c2947 */ /* 0x000fea0003800000 */
[----:B------:R-:W5:Y:S02]  /*3960*/  LDG.E.U8 R74, desc[UR36][R8.64+0x51] ;  /* 0x00005124084a7981 */ /* 0x000f64000c1e1100 */
[----:B-----5:R-:W-:-:S05]  /*3970*/  PRMT R12, R74, 0x8880, RZ ;  /* 0x000088804a0c7816 */ /* 0x020fca00000000ff */
[----:B------:R-:W-:-:S07]  /*3980*/  IMAD R15, R12, R73, RZ ;  /* 0x000000490c0f7224 */ /* 0x000fce00078e02ff */
.L_x_118:
[----:B------:R-:W-:Y:S05]  /*3990*/  BSYNC B1 ;  /* 0x0000000000017941 */ /* 0x000fea0003800000 */
.L_x_117:
[----:B------:R-:W-:Y:S01]  /*39a0*/  ISETP.LT.OR P4, PT, R3, 0x51, !P0 ;  /* 0x000000510300780c */ /* 0x000fe20004781670 */
[----:B------:R-:W-:Y:S01]  /*39b0*/  @!P2 IMAD R65, R65, R72, R15 ;  /* 0x000000484141a224 */ /* 0x000fe200078e020f */
[----:B------:R-:W-:Y:S01]  /*39c0*/  BSSY B1, `(.L_x_119) ;  /* 0x000000a000017945 */ /* 0x000fe20003800000 */
[C---:B------:R-:W-:Y:S02]  /*39d0*/  ISETP.LT.OR P3, PT, R3.reuse, 0x52, !P0 ;  /* 0x000000520300780c */ /* 0x040fe40004761670 */
[C---:B------:R-:W-:Y:S01]  /*39e0*/  ISETP.LT.OR P5, PT, R3.reuse, 0x59, !P0 ;  /* 0x000000590300780c */ /* 0x040fe200047a1670 */
[----:B------:R0:W-:Y:S01]  /*39f0*/  @!P2 STG.E.U8 desc[UR36][R4.64+0x51], R65 ;  /* 0x000051410400a986 */ /* 0x0001e2000c101124 */
[C---:B------:R-:W-:Y:S02]  /*3a00*/  ISETP.LT.OR P2, PT, R3.reuse, 0x59, !P1 ;  /* 0x000000590300780c */ /* 0x040fe40004f41670 */
[----:B------:R-:W-:-:S04]  /*3a10*/  ISETP.LT.OR P1, PT, R3, 0x5a, !P1 ;  /* 0x0000005a0300780c */ /* 0x000fc80004f21670 */
[----:B------:R-:W-:Y:S09]  /*3a20*/  @P4 BRA `(.L_x_120) ;  /* 0x00000000000c4947 */ /* 0x000ff20003800000 */
[----:B------:R-:W5:Y:S02]  /*3a30*/  LDG.E.U8 R74, desc[UR36][R10.64+0x50] ;  /* 0x000050240a4a7981 */ /* 0x000f64000c1e1100 */
[----:B-----5:R-:W-:-:S05]  /*3a40*/  PRMT R12, R74, 0x8880, RZ ;  /* 0x000088804a0c7816 */ /* 0x020fca00000000ff */
[----:B------:R-:W-:-:S07]  /*3a50*/  IMAD R15, R12, R73, RZ ;  /* 0x000000490c0f7224 */ /* 0x000fce00078e02ff */
.L_x_120:
[----:B------:R-:W-:Y:S05]  /*3a60*/  BSYNC B1 ;  /* 0x0000000000017941 */ /* 0x000fea0003800000 */
.L_x_119:
[----:B---3--:R-:W-:Y:S01]  /*3a70*/  @!P4 IMAD R13, R66, R72, R15 ;  /* 0x00000048420dc224 */ /* 0x008fe200078e020f */
[----:B------:R-:W-:Y:S04]  /*3a80*/  BSSY B1, `(.L_x_121) ;  /* 0x0000006000017945 */ /* 0x000fe80003800000 */
[----:B------:R3:W-:Y:S01]  /*3a90*/  @!P4 STG.E.U8 desc[UR36][R6.64+0x50], R13 ;  /* 0x0000500d0600c986 */ /* 0x0007e2000c101124 */
[----:B------:R-:W-:Y:S05]  /*3aa0*/  @P3 BRA `(.L_x_122) ;  /* 0x00000000000c3947 */ /* 0x000fea0003800000 */
[----:B------:R-:W5:Y:S02]  /*3ab0*/  LDG.E.U8 R74, desc[UR36][R10.64+0x51] ;  /* 0x000051240a4a7981 */ /* 0x000f64000c1e1100 */
[----:B-----5:R-:W-:-:S05]  /*3ac0*/  PRMT R12, R74, 0x8880, RZ ;  /* 0x000088804a0c7816 */ /* 0x020fca00000000ff */
[----:B------:R-:W-:-:S07]  /*3ad0*/  IMAD R15, R12, R73, RZ ;  /* 0x000000490c0f7224 */ /* 0x000fce00078e02ff */
.L_x_122:
[----:B------:R-:W-:Y:S05]  /*3ae0*/  BSYNC B1 ;  /* 0x0000000000017941 */ /* 0x000fea0003800000 */
.L_x_121:
[----:B------:R-:W-:Y:S01]  /*3af0*/  @!P3 IMAD R67, R67, R72, R15 ;  /* 0x000000484343b224 */ /* 0x000fe200078e020f */
[----:B------:R-:W-:Y:S04]  /*3b00*/  BSSY B1, `(.L_x_123) ;  /* 0x0000006000017945 */ /* 0x000fe80003800000 */
[----:B------:R0:W-:Y:S01]  /*3b10*/  @!P3 STG.E.U8 desc[UR36][R6.64+0x51], R67 ;  /* 0x000051430600b986 */ /* 0x0001e2000c101124 */
[----:B------:R-:W-:Y:S05]  /*3b20*/  @P2 BRA `(.L_x_124) ;  /* 0x00000000000c2947 */ /* 0x000fea0003800000 */
[----:B------:R-:W5:Y:S02]  /*3b30*/  LDG.E.U8 R74, desc[UR36][R8.64+0x58] ;  /* 0x00005824084a7981 */ /* 0x000f64000c1e1100 */
[----:B-----5:R-:W-:-:S05]  /*3b40*/  PRMT R12, R74, 0x8880, RZ ;  /* 0x000088804a0c7816 */ /* 0x020fca00000000ff */
[----:B------:R-:W-:-:S07]  /*3b50*/  IMAD R15, R12, R73, RZ ;  /* 0x000000490c0f7224 */ /* 0x000fce00078e02ff */
.L_x_124:
[----:B------:R-:W-:Y:S05]  /*3b60*/  BSYNC B1 ;  /* 0x0000000000017941 */ /* 0x000fea0003800000 */
.L_x_123:
[----:B---3--:R-:W-:Y:S01]  /*3b70*/  @!P2 IMAD R13, R68, R72, R15 ;  /* 0x00000048440da224 */ /* 0x008fe200078e020f */
[----:B------:R-:W-:Y:S04]  /*3b80*/  BSSY B1, `(.L_x_125) ;  /* 0x0000006000017945 */ /* 0x000fe80003800000 */
[----:B------:R3:W-:Y:S01]  /*3b90*/  @!P2 STG.E.U8 desc[UR36][R4.64+0x58], R13 ;  /* 0x0000580d0400a986 */ /* 0x0007e2000c101124 */
[----:B------:R-:W-:Y:S05]  /*3ba0*/  @P1 BRA `(.L_x_126) ;  /* 0x00000000000c1947 */ /* 0x000fea0003800000 */
[----:B------:R-:W5:Y:S02]  /*3bb0*/  LDG.E.U8 R74, desc[UR36][R8.64+0x59] ;  /* 0x00005924084a7981 */ /* 0x000f64000c1e1100 */
[----:B-----5:R-:W-:-:S05]  /*3bc0*/  PRMT R12, R74, 0x8880, RZ ;  /* 0x000088804a0c7816 */ /* 0x020fca00000000ff */
[----:B------:R-:W-:-:S07]  /*3bd0*/  IMAD R15, R12, R73, RZ ;  /* 0x000000490c0f7224 */ /* 0x000fce00078e02ff */
.L_x_126:
[----:B------:R-:W-:Y:S05]  /*3be0*/  BSYNC B1 ;  /* 0x0000000000017941 */ /* 0x000fea0003800000 */
.L_x_125:
[----:B------:R-:W-:Y:S01]  /*3bf0*/  @!P1 IMAD R69, R69, R72, R15 ;  /* 0x0000004845459224 */ /* 0x000fe200078e020f */
[----:B------:R-:W-:Y:S04]  /*3c00*/  BSSY B1, `(.L_x_127) ;  /* 0x0000006000017945 */ /* 0x000fe80003800000 */
[----:B------:R0:W-:Y:S01]  /*3c10*/  @!P1 STG.E.U8 desc[UR36][R4.64+0x59], R69 ;  /* 0x0000594504009986 */ /* 0x0001e2000c101124 */
[----:B------:R-:W-:Y:S05]  /*3c20*/  @P5 BRA `(.L_x_128) ;  /* 0x00000000000c5947 */ /* 0x000fea0003800000 */
[----:B------:R-:W0:Y:S02]  /*3c30*/  LDG.E.U8 R74, desc[UR36][R10.64+0x58] ;  /* 0x000058240a4a7981 */ /* 0x000e24000c1e1100 */
[----:B0123--:R-:W-:-:S05]  /*3c40*/  PRMT R4, R74, 0x8880, RZ ;  /* 0x000088804a047816 */ /* 0x00ffca00000000ff */
[----:B------:R-:W-:-:S07]  /*3c50*/  IMAD R15, R4, R73, RZ ;  /* 0x00000049040f7224 */ /* 0x000fce00078e02ff */
.L_x_128:
[----:B------:R-:W-:Y:S05]  /*3c60*/  BSYNC B1 ;  /* 0x0000000000017941 */ /* 0x000fea0003800000 */
.L_x_127:
[----:B0123--:R-:W-:Y:S01]  /*3c70*/  @!P5 IMAD R5, R70, R72, R15 ;  /* 0x000000484605d224 */ /* 0x00ffe200078e020f */
[----:B------:R-:W-:Y:S01]  /*3c80*/  ISETP.LT.OR P0, PT, R3, 0x5a, !P0 ;  /* 0x0000005a0300780c */ /* 0x000fe20004701670 */
[----:B------:R-:W-:Y:S03]  /*3c90*/  BSSY B1, `(.L_x_129) ;  /* 0x0000006000017945 */ /* 0x000fe60003800000 */
[----:B------:R0:W-:Y:S09]  /*3ca0*/  @!P5 STG.E.U8 desc[UR36][R6.64+0x58], R5 ;  /* 0x000058050600d986 */ /* 0x0001f2000c101124 */
[----:B------:R-:W-:Y:S05]  /*3cb0*/  @P0 BRA `(.L_x_130) ;  /* 0x00000000000c0947 */ /* 0x000fea0003800000 */
[----:B------:R-:W2:Y:S02]  /*3cc0*/  LDG.E.U8 R74, desc[UR36][R10.64+0x59] ;  /* 0x000059240a4a7981 */ /* 0x000ea4000c1e1100 */
[----:B--2---:R-:W-:-:S05]  /*3cd0*/  PRMT R4, R74, 0x8880, RZ ;  /* 0x000088804a047816 */ /* 0x004fca00000000ff */
[----:B------:R-:W-:-:S07]  /*3ce0*/  IMAD R15, R4, R73, RZ ;  /* 0x00000049040f7224 */ /* 0x000fce00078e02ff */
.L_x_130:
[----:B------:R-:W-:Y:S05]  /*3cf0*/  BSYNC B1 ;  /* 0x0000000000017941 */ /* 0x000fea0003800000 */
.L_x_129:
[----:B------:R-:W-:Y:S01]  /*3d00*/  IMAD R15, R71, R72, R15 ;  /* 0x00000048470f7224 */ /* 0x000fe200078e020f */
[----:B------:R-:W-:Y:S06]  /*3d10*/  @P0 BRA `(.L_x_131) ;  /* 0x0000000800500947 */ /* 0x000fec0003800000 */
[----:B------:R1:W-:Y:S01]  /*3d20*/  STG.E.U8 desc[UR36][R6.64+0x59], R15 ;  /* 0x0000590f06007986 */ /* 0x0003e2000c101124 */
[----:B------:R-:W-:Y:S05]  /*3d30*/  BRA `(.L_x_131) ;  /* 0x0000000800487947 */ /* 0x000fea0003800000 */
.L_x_34:
[C---:B------:R-:W-:Y:S02]  /*3d40*/  ISETP.GE.AND P1, PT, R80.reuse, 0x1, PT ;  /* 0x000000015000780c */ /* 0x040fe40003f26270 */
[----:B------:R-:W-:Y:S02]  /*3d50*/  ISETP.GE.AND P0, PT, R80, 0x9, PT ;  /* 0x000000095000780c */ /* 0x000fe40003f06270 */
[C---:B------:R-:W-:Y:S02]  /*3d60*/  ISETP.LT.OR P4, PT, R3.reuse, 0x1, !P1 ;  /* 0x000000010300780c */ /* 0x040fe40004f81670 */
[C---:B------:R-:W-:Y:S02]  /*3d70*/  ISETP.LT.OR P3, PT, R3.reuse, 0x2, !P1 ;  /* 0x000000020300780c */ /* 0x040fe40004f61670 */
[C---:B------:R-:W-:Y:S02]  /*3d80*/  ISETP.LT.OR P2, PT, R3.reuse, 0x1, !P0 ;  /* 0x000000010300780c */ /* 0x040fe40004741670 */
[----:B------:R-:W-:-:S07]  /*3d90*/  ISETP.LT.OR P5, PT, R3, 0x2, !P0 ;  /* 0x000000020300780c */ /* 0x000fce00047a1670 */
[-C--:B------:R-:W-:Y:S02]  /*3da0*/  @!P4 IMAD R9, R24, R72.reuse, RZ ;  /* 0x000000481809c224 */ /* 0x080fe400078e02ff */
[-C--:B------:R-:W-:Y:S02]  /*3db0*/  @!P3 IMAD R25, R25, R72.reuse, RZ ;  /* 0x000000481919b224 */ /* 0x080fe400078e02ff */
[-C--:B------:R-:W-:Y:S01]  /*3dc0*/  @!P2 IMAD R11, R26, R72.reuse, RZ ;  /* 0x000000481a0ba224 */ /* 0x080fe200078e02ff */
[----:B------:R0:W-:Y:S01]  /*3dd0*/  @!P4 STG.E.U8 desc[UR36][R4.64], R9 ;  /* 0x000000090400c986 */ /* 0x0001e2000c101124 */
[----:B------:R-:W-:Y:S01]  /*3de0*/  ISETP.LT.OR P4, PT, R3, 0x9, !P1 ;  /* 0x000000090300780c */ /* 0x000fe20004f81670 */
[----:B------:R-:W-:Y:S02]  /*3df0*/  @!P5 IMAD R27, R27, R72, RZ ;  /* 0x000000481b1bd224 */ /* 0x000fe400078e02ff */
[----:B------:R-:W-:Y:S01]  /*3e00*/  @!P3 STG.E.U8 desc[UR36][R4.64+0x1], R25 ;  /* 0x000001190400b986 */ /* 0x000fe2000c101124 */
[----:B------:R-:W-:-:S03]  /*3e10*/  ISETP.LT.OR P3, PT, R3, 0xa, !P1 ;  /* 0x0000000a0300780c */ /* 0x000fc60004f61670 */
[----:B------:R1:W-:Y:S01]  /*3e20*/  @!P2 STG.E.U8 desc[UR36][R6.64], R11 ;  /* 0x0000000b0600a986 */ /* 0x0003e2000c101124 */
[----:B------:R-:W-:-:S03]  /*3e30*/  ISETP.LT.OR P2, PT, R3, 0x9, !P0 ;  /* 0x000000090300780c */ /* 0x000fc60004741670 */
[----:B------:R-:W-:Y:S01]  /*3e40*/  @!P5 STG.E.U8 desc[UR36][R6.64+0x1], R27 ;  /* 0x0000011b0600d986 */ /* 0x000fe2000c101124 */
[----:B------:R-:W-:Y:S01]  /*3e50*/  ISETP.LT.OR P5, PT, R3, 0xa, !P0 ;  /* 0x0000000a0300780c */ /* 0x000fe200047a1670 */
[----:B------:R-:W-:-:S04]  /*3e60*/  @!P4 IMAD R13, R28, R72, RZ ;  /* 0x000000481c0dc224 */ /* 0x000fc800078e02ff */
[-C--:B------:R-:W-:Y:S01]  /*3e70*/  @!P3 IMAD R29, R29, R72.reuse, RZ ;  /* 0x000000481d1db224 */ /* 0x080fe200078e02ff */
[----:B------:R-:W-:Y:S01]  /*3e80*/  @!P4 STG.E.U8 desc[UR36][R4.64+0x8], R13 ;  /* 0x0000080d0400c986 */ /* 0x000fe2000c101124 */
[C---:B------:R-:W-:Y:S02]  /*3e90*/  ISETP.LT.OR P4, PT, R3.reuse, 0x11, !P1 ;  /* 0x000000110300780c */ /* 0x040fe40004f81670 */
[-C--:B0-----:R-:W-:Y:S01]  /*3ea0*/  @!P2 IMAD R9, R30, R72.reuse, RZ ;  /* 0x000000481e09a224 */ /* 0x081fe200078e02ff */
[----:B------:R-:W-:Y:S01]  /*3eb0*/  @!P3 STG.E.U8 desc[UR36][R4.64+0x9], R29 ;  /* 0x0000091d0400b986 */ /* 0x000fe2000c101124 */
[----:B------:R-:W-:Y:S02]  /*3ec0*/  ISETP.LT.OR P3, PT, R3, 0x12, !P1 ;  /* 0x000000120300780c */ /* 0x000fe40004f61670 */
[----:B------:R-:W-:Y:S01]  /*3ed0*/  @!P5 IMAD R31, R31, R72, RZ ;  /* 0x000000481f1fd224 */ /* 0x000fe200078e02ff */
[----:B------:R0:W-:Y:S01]  /*3ee0*/  @!P2 STG.E.U8 desc[UR36][R6.64+0x8], R9 ;  /* 0x000008090600a986 */ /* 0x0001e2000c101124 */
[----:B------:R-:W-:-:S03]  /*3ef0*/  ISETP.LT.OR P2, PT, R3, 0x11, !P0 ;  /* 0x000000110300780c */ /* 0x000fc60004741670 */
[----:B------:R-:W-:Y:S01]  /*3f00*/  @!P5 STG.E.U8 desc[UR36][R6.64+0x9], R31 ;  /* 0x0000091f0600d986 */ /* 0x000fe2000c101124 */
[----:B------:R-:W-:Y:S01]  /*3f10*/  ISETP.LT.OR P5, PT, R3, 0x12, !P0 ;  /* 0x000000120300780c */ /* 0x000fe200047a1670 */
[----:B-1----:R-:W-:-:S04]  /*3f20*/  @!P4 IMAD R11, R32, R72, RZ ;  /* 0x00000048200bc224 */ /* 0x002fc800078e02ff */
        /* <DEDUP_REMOVED lines=61> */
[----:B------:R1:W-:Y:S01]  /*4300*/  @!P4 STG.E.U8 desc[UR36][R4.64+0x38], R13 ;  /* 0x0000380d0400c986 */ /* 0x0003e2000c101124 */
        /* <DEDUP_REMOVED lines=13> */
[-C--:B-1----:R-:W-:Y:S01]  /*43e0*/  @!P2 IMAD R13, R58, R72.reuse, RZ ;  /* 0x000000483a0da224 */ /* 0x082fe200078e02ff */
[----:B------:R-:W-:Y:S01]  /*43f0*/  @!P3 STG.E.U8 desc[UR36][R4.64+0x41], R57 ;  /* 0x000041390400b986 */ /* 0x000fe2000c101124 */
[----:B------:R-:W-:Y:S02]  /*4400*/  ISETP.LT.OR P3, PT, R3, 0x4a, !P1 ;  /* 0x0000004a0300780c */ /* 0x000fe40004f61670 */
[----:B------:R-:W-:Y:S01]  /*4410*/  @!P5 IMAD R59, R59, R72, RZ ;  /* 0x000000483b3bd224 */ /* 0x000fe200078e02ff */
[----:B------:R1:W-:Y:S01]  /*4420*/  @!P2 STG.E.U8 desc[UR36][R6.64+0x40], R13 ;  /* 0x0000400d0600a986 */ /* 0x0003e2000c101124 */
[----:B------:R-:W-:-:S03]  /*4430*/  ISETP.LT.OR P2, PT, R3, 0x49, !P0 ;  /* 0x000000490300780c */ /* 0x000fc60004741670 */
[----:B------:R-:W-:Y:S01]  /*4440*/  @!P5 STG.E.U8 desc[UR36][R6.64+0x41], R59 ;  /* 0x0000413b0600d986 */ /* 0x000fe2000c101124 */
[----:B------:R-:W-:Y:S01]  /*4450*/  ISETP.LT.OR P5, PT, R3, 0x4a, !P0 ;  /* 0x0000004a0300780c */ /* 0x000fe200047a1670 */
[----:B0-----:R-:W-:-:S04]  /*4460*/  @!P4 IMAD R9, R60, R72, RZ ;  /* 0x000000483c09c224 */ /* 0x001fc800078e02ff */
[-C--:B------:R-:W-:Y:S01]  /*4470*/  @!P3 IMAD R61, R61, R72.reuse, RZ ;  /* 0x000000483d3db224 */ /* 0x080fe200078e02ff */
[----:B------:R-:W-:Y:S01]  /*4480*/  @!P4 STG.E.U8 desc[UR36][R4.64+0x48], R9 ;  /* 0x000048090400c986 */ /* 0x000fe2000c101124 */
[C---:B------:R-:W-:Y:S02]  /*4490*/  ISETP.LT.OR P4, PT, R3.reuse, 0x52, !P1 ;  /* 0x000000520300780c */ /* 0x040fe40004f81670 */
[-C--:B--2---:R-:W-:Y:S01]  /*44a0*/  @!P2 IMAD R11, R62, R72.reuse, RZ ;  /* 0x000000483e0ba224 */ /* 0x084fe200078e02ff */
[----:B------:R-:W-:Y:S01]  /*44b0*/  @!P3 STG.E.U8 desc[UR36][R4.64+0x49], R61 ;  /* 0x0000493d0400b986 */ /* 0x000fe2000c101124 */
[----:B------:R-:W-:Y:S02]  /*44c0*/  ISETP.LT.OR P3, PT, R3, 0x51, !P1 ;  /* 0x000000510300780c */ /* 0x000fe40004f61670 */
[----:B------:R-:W-:Y:S01]  /*44d0*/  @!P5 IMAD R63, R63, R72, RZ ;  /* 0x000000483f3fd224 */ /* 0x000fe200078e02ff */
[----:B------:R0:W-:Y:S01]  /*44e0*/  @!P2 STG.E.U8 desc[UR36][R6.64+0x48], R11 ;  /* 0x0000480b0600a986 */ /* 0x0001e2000c101124 */
[----:B------:R-:W-:-:S03]  /*44f0*/  ISETP.LT.OR P2, PT, R3, 0x51, !P0 ;  /* 0x000000510300780c */ /* 0x000fc60004741670 */
[----:B------:R2:W-:Y:S01]  /*4500*/  @!P5 STG.E.U8 desc[UR36][R6.64+0x49], R63 ;  /* 0x0000493f0600d986 */ /* 0x0005e2000c101124 */
[----:B------:R-:W-:Y:S01]  /*4510*/  ISETP.LT.OR P5, PT, R3, 0x59, !P0 ;  /* 0x000000590300780c */ /* 0x000fe200047a1670 */
[----:B------:R-:W-:-:S04]  /*4520*/  @!P4 IMAD R65, R65, R72, RZ ;  /* 0x000000484141c224 */ /* 0x000fc800078e02ff */
[-C--:B-1----:R-:W-:Y:S01]  /*4530*/  @!P3 IMAD R13, R64, R72.reuse, RZ ;  /* 0x00000048400db224 */ /* 0x082fe200078e02ff */
[----:B------:R2:W-:Y:S01]  /*4540*/  @!P4 STG.E.U8 desc[UR36][R4.64+0x51], R65 ;  /* 0x000051410400c986 */ /* 0x0005e2000c101124 */
[C---:B------:R-:W-:Y:S02]  /*4550*/  ISETP.LT.OR P4, PT, R3.reuse, 0x52, !P0 ;  /* 0x000000520300780c */ /* 0x040fe40004781670 */
[C---:B------:R-:W-:Y:S01]  /*4560*/  ISETP.LT.OR P0, PT, R3.reuse, 0x5a, !P0 ;  /* 0x0000005a0300780c */ /* 0x040fe20004701670 */
[----:B------:R2:W-:Y:S01]  /*4570*/  @!P3 STG.E.U8 desc[UR36][R4.64+0x50], R13 ;  /* 0x0000500d0400b986 */ /* 0x0005e2000c101124 */
[C---:B------:R-:W-:Y:S02]  /*4580*/  ISETP.LT.OR P3, PT, R3.reuse, 0x59, !P1 ;  /* 0x000000590300780c */ /* 0x040fe40004f61670 */
[----:B------:R-:W-:Y:S01]  /*4590*/  ISETP.LT.OR P1, PT, R3, 0x5a, !P1 ;  /* 0x0000005a0300780c */ /* 0x000fe20004f21670 */
[-C--:B------:R-:W-:Y:S02]  /*45a0*/  @!P2 IMAD R3, R66, R72.reuse, RZ ;  /* 0x000000484203a224 */ /* 0x080fe400078e02ff */
[----:B0-----:R-:W-:-:S03]  /*45b0*/  @!P5 IMAD R11, R70, R72, RZ ;  /* 0x00000048460bd224 */ /* 0x001fc600078e02ff */
[----:B------:R2:W-:Y:S01]  /*45c0*/  @!P2 STG.E.U8 desc[UR36][R6.64+0x50], R3 ;  /* 0x000050030600a986 */ /* 0x0005e2000c101124 */
[-C--:B------:R-:W-:Y:S02]  /*45d0*/  @!P4 IMAD R67, R67, R72.reuse, RZ ;  /* 0x000000484343c224 */ /* 0x080fe400078e02ff */
[-C--:B------:R-:W-:Y:S02]  /*45e0*/  @!P0 IMAD R71, R71, R72.reuse, RZ ;  /* 0x0000004847478224 */ /* 0x080fe400078e02ff */
[-C--:B------:R-:W-:Y:S01]  /*45f0*/  @!P3 IMAD R9, R68, R72.reuse, RZ ;  /* 0x000000484409b224 */ /* 0x080fe200078e02ff */
[----:B------:R2:W-:Y:S01]  /*4600*/  @!P4 STG.E.U8 desc[UR36][R6.64+0x51], R67 ;  /* 0x000051430600c986 */ /* 0x0005e2000c101124 */
[----:B------:R-:W-:-:S03]  /*4610*/  @!P1 IMAD R69, R69, R72, RZ ;  /* 0x0000004845459224 */ /* 0x000fc600078e02ff */
[----:B------:R2:W-:Y:S04]  /*4620*/  @!P3 STG.E.U8 desc[UR36][R4.64+0x58], R9 ;  /* 0x000058090400b986 */ /* 0x0005e8000c101124 */
[----:B------:R2:W-:Y:S04]  /*4630*/  @!P1 STG.E.U8 desc[UR36][R4.64+0x59], R69 ;  /* 0x0000594504009986 */ /* 0x0005e8000c101124 */
[----:B------:R2:W-:Y:S04]  /*4640*/  @!P5 STG.E.U8 desc[UR36][R6.64+0x58], R11 ;  /* 0x0000580b0600d986 */ /* 0x0005e8000c101124 */
[----:B------:R2:W-:Y:S02]  /*4650*/  @!P0 STG.E.U8 desc[UR36][R6.64+0x59], R71 ;  /* 0x0000594706008986 */ /* 0x0005e4000c101124 */
.L_x_131:
[----:B------:R-:W-:Y:S05]  /*4660*/  BSYNC B0 ;  /* 0x0000000000007941 */ /* 0x000fea0003800000 */
.L_x_33:
[----:B------:R-:W-:Y:S01]  /*4670*/  ULDC UR4, c[0x0][0xc] ;  /* 0x0000030000047ab9 */ /* 0x000fe20000000800 */
[----:B------:R-:W-:Y:S01]  /*4680*/  ULDC UR5, c[0x0][0x10] ;  /* 0x0000040000057ab9 */ /* 0x000fe20000000800 */
[----:B--2---:R-:W2:Y:S01]  /*4690*/  LDC R3, c[0x0][0x14] ;  /* 0x00000500ff037b82 */ /* 0x004ea20000000800 */
[----:B------:R-:W-:Y:S01]  /*46a0*/  UIMAD.WIDE.U32 UR4, UR4, UR5, URZ ;  /* 0x00000005040472a5 */ /* 0x000fe2000f8e003f */
[----:B------:R-:W-:Y:S02]  /*46b0*/  IMAD.MOV.U32 R77, RZ, RZ, -0x1 ;  /* 0xffffffffff4d7424 */ /* 0x000fe400078e00ff */
[----:B------:R-:W-:-:S03]  /*46c0*/  IMAD.MOV.U32 R75, RZ, RZ, -0x1 ;  /* 0xffffffffff4b7424 */ /* 0x000fc600078e00ff */
[----:B--2---:R-:W-:-:S04]  /*46d0*/  IMAD.WIDE.U32 R16, R3, UR4, R16 ;  /* 0x0000000403107c25 */ /* 0x004fc8000f8e0010 */
[----:B------:R-:W-:Y:S01]  /*46e0*/  IMAD R3, R3, UR5, RZ ;  /* 0x0000000503037c24 */ /* 0x000fe2000f8e02ff */
[----:B------:R-:W-:Y:S02]  /*46f0*/  ULDC.64 UR4, c[0x0][0x650] ;  /* 0x0001940000047ab9 */ /* 0x000fe40000000a00 */
[----:B------:R-:W-:Y:S01]  /*4700*/  ISETP.GE.U32.AND P0, PT, R16, UR4, PT ;  /* 0x0000000410007c0c */ /* 0x000fe2000bf06070 */
[--C-:B------:R-:W-:Y:S01]  /*4710*/  IMAD.IADD R17, R17, 0x1, R3.reuse ;  /* 0x0000000111117824 */ /* 0x100fe200078e0203 */
[----:B------:R-:W-:-:S04]  /*4720*/  PRMT R3, RZ, 0x7610, R3 ;  /* 0x00007610ff037816 */ /* 0x000fc80000000003 */
[----:B------:R-:W-:-:S13]  /*4730*/  ISETP.GE.U32.AND.EX P0, PT, R17, UR5, PT, P0 ;  /* 0x0000000511007c0c */ /* 0x000fda000bf06100 */
[----:B------:R-:W-:Y:S05]  /*4740*/  @P0 BRA `(.L_x_132) ;  /* 0x0000000400640947 */ /* 0x000fea0003800000 */
[----:B------:R-:W2:Y:S01]  /*4750*/  S2R R12, SR_CTAID.X ;  /* 0x00000000000c7919 */ /* 0x000ea20000002500 */
[----:B------:R-:W3:Y:S01]  /*4760*/  LDC.64 R10, c[0x0][0x628] ;  /* 0x00018a00ff0a7b82 */ /* 0x000ee20000000a00 */
[----:B------:R-:W-:Y:S01]  /*4770*/  ULDC UR4, c[0x0][0x150] ;  /* 0x0000540000047ab9 */ /* 0x000fe20000000800 */
[----:B------:R-:W-:Y:S01]  /*4780*/  IMAD.MOV.U32 R8, RZ, RZ, R16 ;  /* 0x000000ffff087224 */ /* 0x000fe200078e0010 */
[----:B------:R-:W0:Y:S01]  /*4790*/  S2R R24, SR_CTAID.Y ;  /* 0x0000000000187919 */ /* 0x000e220000002600 */
[----:B------:R-:W-:-:S04]  /*47a0*/  IMAD.MOV.U32 R9, RZ, RZ, R17 ;  /* 0x000000ffff097224 */ /* 0x000fc800078e0011 */
[----:B------:R-:W0:Y:S08]  /*47b0*/  LDC R21, c[0x0][0x144] ;  /* 0x00005100ff157b82 */ /* 0x000e300000000800 */
[----:B------:R-:W0:Y:S08]  /*47c0*/  LDC R0, c[0x0][0x630] ;  /* 0x00018c00ff007b82 */ /* 0x000e300000000800 */
[----:B-1----:R-:W1:Y:S01]  /*47d0*/  LDC.64 R14, c[0x0][0x620] ;  /* 0x00018800ff0e7b82 */ /* 0x002e620000000a00 */
[----:B---3--:R-:W-:-:S04]  /*47e0*/  ISETP.NE.U32.AND P0, PT, R10, RZ, PT ;  /* 0x000000ff0a00720c */ /* 0x008fc80003f05070 */
[----:B------:R-:W-:Y:S02]  /*47f0*/  ISETP.NE.AND.EX P0, PT, R11, RZ, PT, P0 ;  /* 0x000000ff0b00720c */ /* 0x000fe40003f05300 */
[----:B--2---:R-:W-:-:S05]  /*4800*/  I2FP.F32.U32 R3, R12 ;  /* 0x0000000c00037245 */ /* 0x004fca0000201000 */
[----:B------:R-:W-:-:S04]  /*4810*/  FMUL R3, R3, UR4 ;  /* 0x0000000403037c20 */ /* 0x000fc80008400000 */
[----:B------:R2:W3:Y:S02]  /*4820*/  F2I.U32.TRUNC.NTZ R20, R3 ;  /* 0x0000000300147305 */ /* 0x0004e4000020f000 */
[----:B0-----:R-:W-:Y:S05]  /*4830*/  @!P0 BRA `(.L_x_133) ;  /* 0x0000000000288947 */ /* 0x001fea0003800000 */
[----:B--2---:R-:W0:Y:S02]  /*4840*/  LDC R3, c[0x0][0x634] ;  /* 0x00018d00ff037b82 */ /* 0x004e240000000800 */
[----:B0-----:R-:W-:-:S05]  /*4850*/  IADD3 R3, P0, R16, R3, RZ ;  /* 0x0000000310037210 */ /* 0x001fca0007f1e0ff */
[----:B------:R-:W-:-:S04]  /*4860*/  IMAD.X R13, RZ, RZ, R17, P0 ;  /* 0x000000ffff0d7224 */ /* 0x000fc800000e0611 */
[----:B------:R-:W-:-:S04]  /*4870*/  IMAD.WIDE.U32 R4, R13, R10, RZ ;  /* 0x0000000a0d047225 */ /* 0x000fc800078e00ff */
[----:B----4-:R-:W-:-:S04]  /*4880*/  IMAD.WIDE.U32 R6, P0, R3, R11, R4 ;  /* 0x0000000b03067225 */ /* 0x010fc80007800004 */
[----:B------:R-:W-:-:S04]  /*4890*/  IMAD.WIDE.U32 R4, R3, R10, RZ ;  /* 0x0000000a03047225 */ /* 0x000fc800078e00ff */
[----:B------:R-:W-:Y:S01]  /*48a0*/  IMAD.X R9, RZ, RZ, RZ, P0 ;  /* 0x000000ffff097224 */ /* 0x000fe200000e06ff */
[----:B------:R-:W-:Y:S01]  /*48b0*/  IADD3 RZ, P0, R5, R6, RZ ;  /* 0x0000000605ff7210 */ /* 0x000fe20007f1e0ff */
[----:B------:R-:W-:-:S04]  /*48c0*/  IMAD.MOV.U32 R8, RZ, RZ, R7 ;  /* 0x000000ffff087224 */ /* 0x000fc800078e0007 */
[----:B------:R-:W-:-:S08]  /*48d0*/  IMAD.WIDE.U32.X R8, R13, R11, R8, P0 ;  /* 0x0000000b0d087225 */ /* 0x000fd000000e0408 */
.L_x_133:
[----:B------:R-:W0:Y:S01]  /*48e0*/  LDC.64 R28, c[0x0][0x640] ;  /* 0x00019000ff1c7b82 */ /* 0x000e220000000a00 */
[-CC-:B------:R-:W-:Y:S01]  /*48f0*/  SHF.R.U64 R75, R8, R0.reuse, R9.reuse ;  /* 0x00000000084b7219 */ /* 0x180fe20000001209 */
[----:B---3--:R-:W-:Y:S01]  /*4900*/  IMAD.MOV R20, RZ, RZ, -R20 ;  /* 0x000000ffff147224 */ /* 0x008fe200078e0a14 */
[----:B------:R-:W-:Y:S01]  /*4910*/  SHF.R.U32.HI R0, RZ, R0, R9 ;  /* 0x00000000ff007219 */ /* 0x000fe20000011609 */
[----:B------:R-:W-:Y:S01]  /*4920*/  ULDC UR4, c[0x0][0x154] ;  /* 0x0000550000047ab9 */ /* 0x000fe20000000800 */
[----:B--2---:R-:W-:Y:S01]  /*4930*/  IADD3 R3, P0, RZ, -R75, RZ ;  /* 0x8000004bff037210 */ /* 0x004fe20007f1e0ff */
[----:B------:R-:W-:Y:S02]  /*4940*/  IMAD R21, R21, R20, R12 ;  /* 0x0000001415157224 */ /* 0x000fe400078e020c */
[----:B----4-:R-:W2:Y:S01]  /*4950*/  LDC R6, c[0x0][0x618] ;  /* 0x00018600ff067b82 */ /* 0x010ea20000000800 */
[----:B------:R-:W-:Y:S02]  /*4960*/  IMAD.MOV.U32 R7, RZ, RZ, 0x1 ;  /* 0x00000001ff077424 */ /* 0x000fe400078e00ff */
[----:B------:R-:W-:-:S04]  /*4970*/  IMAD.X R5, RZ, RZ, ~R0, P0 ;  /* 0x000000ffff057224 */ /* 0x000fc800000e0e00 */
[-C--:B-1----:R-:W-:Y:S01]  /*4980*/  IMAD R0, R5, R14.reuse, RZ ;  /* 0x0000000e05007224 */ /* 0x082fe200078e02ff */
[----:B------:R-:W1:Y:S01]  /*4990*/  LDC R8, c[0x0][0x608] ;  /* 0x00018200ff087b82 */ /* 0x000e620000000800 */
[----:B------:R-:W-:-:S04]  /*49a0*/  IMAD.WIDE.U32 R4, R3, R14, R16 ;  /* 0x0000000e03047225 */ /* 0x000fc800078e0010 */
[----:B------:R-:W-:Y:S01]  /*49b0*/  IMAD R3, R3, R15, R0 ;  /* 0x0000000f03037224 */ /* 0x000fe200078e0200 */
[----:B------:R-:W-:Y:S02]  /*49c0*/  I2FP.F32.U32 R0, R24 ;  /* 0x0000001800007245 */ /* 0x000fe40000201000 */
[----:B------:R-:W3:Y:S01]  /*49d0*/  LDC R26, c[0x0][0x658] ;  /* 0x00019600ff1a7b82 */ /* 0x000ee20000000800 */
[----:B------:R-:W-:Y:S01]  /*49e0*/  IMAD.IADD R3, R5, 0x1, R3 ;  /* 0x0000000105037824 */ /* 0x000fe200078e0203 */
[----:B0-----:R-:W-:Y:S01]  /*49f0*/  ISETP.NE.U32.AND P0, PT, R28, RZ, PT ;  /* 0x000000ff1c00720c */ /* 0x001fe20003f05070 */
[----:B------:R-:W-:Y:S01]  /*4a00*/  FMUL R0, R0, UR4 ;  /* 0x0000000400007c20 */ /* 0x000fe20008400000 */
[----:B------:R-:W-:Y:S02]  /*4a10*/  IMAD.MOV.U32 R5, RZ, RZ, -0x1 ;  /* 0xffffffffff057424 */ /* 0x000fe400078e00ff */
[----:B------:R-:W-:Y:S01]  /*4a20*/  ISETP.NE.AND.EX P0, PT, R29, RZ, PT, P0 ;  /* 0x000000ff1d00720c */ /* 0x000fe20003f05300 */
[----:B------:R0:W4:Y:S01]  /*4a30*/  F2I.U32.TRUNC.NTZ R13, R0 ;  /* 0x00000000000d7305 */ /* 0x000122000020f000 */
[----:B------:R-:W0:Y:S01]  /*4a40*/  LDC R15, c[0x0][0x148] ;  /* 0x00005200ff0f7b82 */ /* 0x000e220000000800 */
[----:B--2---:R-:W-:-:S02]  /*4a50*/  SHF.R.U64 R12, R4, R6, R3 ;  /* 0x00000006040c7219 */ /* 0x004fc40000001203 */
[----:B------:R-:W-:-:S05]  /*4a60*/  SHF.R.U32.HI R3, RZ, R6, R3 ;  /* 0x00000006ff037219 */ /* 0x000fca0000011603 */
[----:B------:R-:W2:Y:S01]  /*4a70*/  LDC R20, c[0x0][0x600] ;  /* 0x00018000ff147b82 */ /* 0x000ea20000000800 */
[-CC-:B-1----:R-:W-:Y:S02]  /*4a80*/  SHF.R.U64 R10, R12, R8.reuse, R3.reuse ;  /* 0x000000080c0a7219 */ /* 0x182fe40000001203 */
[----:B------:R-:W-:-:S05]  /*4a90*/  SHF.R.U32.HI R3, RZ, R8, R3 ;  /* 0x00000008ff037219 */ /* 0x000fca0000011603 */
[----:B------:R-:W1:Y:S01]  /*4aa0*/  LDC R27, c[0x0][0x648] ;  /* 0x00019200ff1b7b82 */ /* 0x000e620000000800 */
[-C--:B---3--:R-:W-:Y:S02]  /*4ab0*/  SHF.L.U32 R4, R5, R26.reuse, RZ ;  /* 0x0000001a05047219 */ /* 0x088fe400000006ff */
[-CC-:B------:R-:W-:Y:S02]  /*4ac0*/  SHF.R.U64 R14, R10, R26.reuse, R3.reuse ;  /* 0x0000001a0a0e7219 */ /* 0x180fe40000001203 */
[----:B------:R-:W-:Y:S02]  /*4ad0*/  SHF.R.U32.HI R5, RZ, R26, R3 ;  /* 0x0000001aff057219 */ /* 0x000fe40000011603 */
[----:B------:R-:W-:Y:S01]  /*4ae0*/  LOP3.LUT R25, RZ, R4, RZ, 0x33, !PT ;  /* 0x00000004ff197212 */ /* 0x000fe200078e33ff */
[----:B------:R-:W3:Y:S01]  /*4af0*/  LDC R30, c[0x0][0x638] ;  /* 0x00018e00ff1e7b82 */ /* 0x000ee20000000800 */
[----:B------:R-:W-:Y:S01]  /*4b00*/  SHF.L.U32 R26, R7, R26, RZ ;  /* 0x0000001a071a7219 */ /* 0x000fe200000006ff */
[----:B------:R-:W-:-:S06]  /*4b10*/  IMAD.MOV.U32 R4, RZ, RZ, R14 ;  /* 0x000000ffff047224 */ /* 0x000fcc00078e000e */
[----:B------:R-:W0:Y:S01]  /*4b20*/  LDC R31, c[0x0][0x610] ;  /* 0x00018400ff1f7b82 */ /* 0x000e220000000800 */
[----:B----4-:R-:W-:Y:S05]  /*4b30*/  @!P0 BRA `(.L_x_134) ;  /* 0x0000000000288947 */ /* 0x010fea0003800000 */
        /* <DEDUP_REMOVED lines=10> */
.L_x_134:
[----:B------:R-:W-:Y:S01]  /*4be0*/  ISETP.NE.AND P0, PT, R2, 0x1, PT ;  /* 0x000000010200780c */ /* 0x000fe20003f05270 */
[----:B--2---:R-:W-:Y:S01]  /*4bf0*/  VIADD R7, R20, 0xffffffff ;  /* 0xffffffff14077836 */ /* 0x004fe20000000000 */
[----:B01----:R-:W-:Y:S01]  /*4c00*/  SHF.R.U64 R0, R4, R27, R5 ;  /* 0x0000001b04007219 */ /* 0x003fe20000001205 */
[----:B------:R-:W-:Y:S01]  /*4c10*/  IMAD.MOV R13, RZ, RZ, -R13 ;  /* 0x000000ffff0d7224 */ /* 0x000fe200078e0a0d */
[----:B------:R-:W-:Y:S01]  /*4c20*/  LOP3.LUT R5, R10, R25, RZ, 0xc0, !PT ;  /* 0x000000190a057212 */ /* 0x000fe200078ec0ff */
[----:B------:R-:W-:Y:S01]  /*4c30*/  IMAD.MOV.U32 R4, RZ, RZ, 0x1 ;  /* 0x00000001ff047424 */ /* 0x000fe200078e00ff */
[----:B------:R-:W-:Y:S01]  /*4c40*/  LOP3.LUT R12, R12, R7, RZ, 0xc0, !PT ;  /* 0x000000070c0c7212 */ /* 0x000fe200078ec0ff */
[----:B------:R-:W-:Y:S02]  /*4c50*/  IMAD.MOV R3, RZ, RZ, -R0 ;  /* 0x000000ffff037224 */ /* 0x000fe400078e0a00 */
[----:B------:R-:W-:Y:S02]  /*4c60*/  IMAD R0, R26, R0, R5 ;  /* 0x000000001a007224 */ /* 0x000fe400078e0205 */
[----:B---3--:R-:W-:-:S02]  /*4c70*/  IMAD R3, R3, R30, R14 ;  /* 0x0000001e03037224 */ /* 0x008fc400078e020e */
[----:B------:R-:W-:Y:S02]  /*4c80*/  @P0 IMAD R21, R15, R13, R24 ;  /* 0x0000000d0f150224 */ /* 0x000fe400078e0218 */
[----:B------:R-:W-:Y:S01]  /*4c90*/  IMAD R5, R3, R20, R12 ;  /* 0x0000001403057224 */ /* 0x000fe200078e020c */
[----:B------:R-:W-:Y:S01]  /*4ca0*/  PRMT R3, R4, 0x7610, R3 ;  /* 0x0000761004037816 */ /* 0x000fe20000000003 */
[----:B------:R-:W-:-:S05]  /*4cb0*/  IMAD R0, R0, R31, R21 ;  /* 0x0000001f00007224 */ /* 0x000fca00078e0215 */
[----:B------:R-:W-:Y:S02]  /*4cc0*/  SEL R77, R5, R0, !P0 ;  /* 0x00000000054d7207 */ /* 0x000fe40004000000 */
[----:B------:R-:W-:-:S07]  /*4cd0*/  SEL R0, R0, R5, !P0 ;  /* 0x0000000500007207 */ /* 0x000fce0004000000 */
.L_x_132:
[----:B------:R-:W-:Y:S01]  /*4ce0*/  LOP3.LUT P0, RZ, R3, 0xff, RZ, 0xc0, !PT ;  /* 0x000000ff03ff7812 */ /* 0x000fe2000780c0ff */
[----:B------:R-:W-:-:S12]  /*4cf0*/  IMAD.MOV.U32 R76, RZ, RZ, R0 ;  /* 0x000000ffff4c7224 */ /* 0x000fd800078e0000 */
[----:B------:R-:W-:Y:S05]  /*4d00*/  @P0 BRA `(.L_x_135) ;  /* 0xffffffc400a00947 */ /* 0x000fea000383ffff */
[----:B------:R-:W-:Y:S05]  /*4d10*/  EXIT ;  /* 0x000000000000794d */ /* 0x000fea0003800000 */
.L_x_8:
[----:B0-----:R-:W-:Y:S01]  /*4d20*/  ULDC.64 UR4, c[0x0][0x650] ;  /* 0x0001940000047ab9 */ /* 0x001fe20000000a00 */
        /* <DEDUP_REMOVED lines=25> */
.L_x_137:
[----:B------:R-:W0:Y:S01]  /*4ec0*/  LDC.64 R28, c[0x0][0x640] ;  /* 0x00019000ff1c7b82 */ /* 0x000e220000000a00 */
[-CC-:B------:R-:W-:Y:S01]  /*4ed0*/  SHF.R.U64 R22, R12, R6.reuse, R13.reuse ;  /* 0x000000060c167219 */ /* 0x180fe2000000120d */
[----:B------:R-:W-:Y:S01]  /*4ee0*/  IMAD.MOV.U32 R30, RZ, RZ, 0x1 ;  /* 0x00000001ff1e7424 */ /* 0x000fe200078e00ff */
[----:B------:R-:W-:Y:S02]  /*4ef0*/  SHF.R.U32.HI R6, RZ, R6, R13 ;  /* 0x00000006ff067219 */ /* 0x000fe4000001160d */
        /* <DEDUP_REMOVED lines=8> */
[----:B------:R-:W-:Y:S01]  /*4f80*/  IMAD.IADD R9, R9, 0x1, R11 ;  /* 0x0000000109097824 */ /* 0x000fe200078e020b */
[----:B0-----:R-:W-:-:S04]  /*4f90*/  ISETP.NE.U32.AND P0, PT, R28, RZ, PT ;  /* 0x000000ff1c00720c */ /* 0x001fc80003f05070 */
[----:B------:R-:W-:Y:S02]  /*4fa0*/  ISETP.NE.AND.EX P0, PT, R29, RZ, PT, P0 ;  /* 0x000000ff1d00720c */ /* 0x000fe40003f05300 */
[----:B------:R-:W0:Y:S01]  /*4fb0*/  LDC R20, c[0x0][0x600] ;  /* 0x00018000ff147b82 */ /* 0x000e220000000800 */
[-CC-:B-1----:R-:W-:Y:S01]  /*4fc0*/  SHF.R.U64 R14, R8, R10.reuse, R9.reuse ;  /* 0x0000000a080e7219 */ /* 0x182fe20000001209 */
[----:B------:R-:W-:Y:S01]  /*4fd0*/  IMAD.MOV.U32 R8, RZ, RZ, -0x1 ;  /* 0xffffffffff087424 */ /* 0x000fe200078e00ff */
[----:B------:R-:W-:-:S05]  /*4fe0*/  SHF.R.U32.HI R9, RZ, R10, R9 ;  /* 0x0000000aff097219 */ /* 0x000fca0000011609 */
[----:B------:R-:W1:Y:S01]  /*4ff0*/  LDC R26, c[0x0][0x648] ;  /* 0x00019200ff1a7b82 */ /* 0x000e620000000800 */
[-CC-:B--2---:R-:W-:Y:S02]  /*5000*/  SHF.R.U64 R21, R14, R12.reuse, R9.reuse ;  /* 0x0000000c0e157219 */ /* 0x184fe40000001209 */
[----:B------:R-:W-:-:S05]  /*5010*/  SHF.R.U32.HI R6, RZ, R12, R9 ;  /* 0x0000000cff067219 */ /* 0x000fca0000011609 */
[----:B------:R-:W2:Y:S01]  /*5020*/  LDC R27, c[0x0][0x638] ;  /* 0x00018e00ff1b7b82 */ /* 0x000ea20000000800 */
[-C--:B---3--:R-:W-:Y:S02]  /*5030*/  SHF.L.U32 R8, R8, R25.reuse, RZ ;  /* 0x0000001908087219 */ /* 0x088fe400000006ff */
[-CC-:B------:R-:W-:Y:S02]  /*5040*/  SHF.R.U64 R23, R21, R25.reuse, R6.reuse ;  /* 0x0000001915177219 */ /* 0x180fe40000001206 */
[----:B------:R-:W-:Y:S02]  /*5050*/  LOP3.LUT R32, RZ, R8, RZ, 0x33, !PT ;  /* 0x00000008ff207212 */ /* 0x000fe400078e33ff */
[----:B------:R-:W-:Y:S01]  /*5060*/  SHF.R.U32.HI R9, RZ, R25, R6 ;  /* 0x00000019ff097219 */ /* 0x000fe20000011606 */
[----:B------:R-:W3:Y:S01]  /*5070*/  LDC R31, c[0x0][0x610] ;  /* 0x00018400ff1f7b82 */ /* 0x000ee20000000800 */
[----:B------:R-:W-:Y:S01]  /*5080*/  IMAD.MOV.U32 R8, RZ, RZ, R23 ;  /* 0x000000ffff087224 */ /* 0x000fe200078e0017 */
[----:B------:R-:W-:Y:S06]  /*5090*/  @!P0 BRA `(.L_x_138) ;  /* 0x0000000000288947 */ /* 0x000fec0003800000 */
        /* <DEDUP_REMOVED lines=10> */
.L_x_138:
[----:B------:R-:W-:Y:S02]  /*5140*/  ISETP.NE.AND P0, PT, R2, 0x1, PT ;  /* 0x000000010200780c */ /* 0x000fe40003f05270 */
[----:B-1----:R-:W-:Y:S01]  /*5150*/  SHF.R.U64 R6, R8, R26, R9 ;  /* 0x0000001a08067219 */ /* 0x002fe20000001209 */
[----:B0-----:R-:W-:Y:S01]  /*5160*/  VIADD R9, R20, 0xffffffff ;  /* 0xffffffff14097836 */ /* 0x001fe20000000000 */
[----:B------:R-:W-:Y:S02]  /*5170*/  SHF.L.U32 R30, R30, R25, RZ ;  /* 0x000000191e1e7219 */ /* 0x000fe400000006ff */
[----:B------:R-:W-:Y:S01]  /*5180*/  LOP3.LUT R5, R21, R32, RZ, 0xc0, !PT ;  /* 0x0000002015057212 */ /* 0x000fe200078ec0ff */
[----:B------:R-:W-:-:S04]  /*5190*/  IMAD.MOV R8, RZ, RZ, -R6 ;  /* 0x000000ffff087224 */ /* 0x000fc800078e0a06 */
[----:B------:R-:W-:Y:S01]  /*51a0*/  IMAD R6, R30, R6, R5 ;  /* 0x000000061e067224 */ /* 0x000fe200078e0205 */
[----:B------:R-:W-:Y:S01]  /*51b0*/  LOP3.LUT R5, R14, R9, RZ, 0xc0, !PT ;  /* 0x000000090e057212 */ /* 0x000fe200078ec0ff */
[----:B------:R-:W-:Y:S02]  /*51c0*/  @P0 IMAD R3, R7, R24, R4 ;  /* 0x0000001807030224 */ /* 0x000fe400078e0204 */
[----:B--2---:R-:W-:Y:S02]  /*51d0*/  IMAD R4, R8, R27, R23 ;  /* 0x0000001b08047224 */ /* 0x004fe400078e0217 */
[----:B---3--:R-:W-:Y:S02]  /*51e0*/  IMAD R3, R6, R31, R3 ;  /* 0x0000001f06037224 */ /* 0x008fe400078e0203 */
[----:B------:R-:W-:Y:S02]  /*51f0*/  IMAD R4, R4, R20, R5 ;  /* 0x0000001404047224 */ /* 0x000fe400078e0205 */
[----:B------:R-:W-:-:S02]  /*5200*/  IMAD.MOV.U32 R8, RZ, RZ, 0x1 ;  /* 0x00000001ff087424 */ /* 0x000fc400078e00ff */
[----:B------:R-:W-:Y:S01]  /*5210*/  IMAD.MOV.U32 R6, RZ, RZ, R22 ;  /* 0x000000ffff067224 */ /* 0x000fe200078e0016 */
[----:B------:R-:W-:Y:S02]  /*5220*/  SEL R21, R4, R3, !P0 ;  /* 0x0000000304157207 */ /* 0x000fe40004000000 */
[----:B------:R-:W-:-:S07]  /*5230*/  SEL R20, R3, R4, !P0 ;  /* 0x0000000403147207 */ /* 0x000fce0004000000 */
.L_x_136:
[----:B------:R-:W-:-:S08]  /*5240*/  NOP ;  /* 0x0000000000007918 */ /* 0x000fd00000000000 */
[----:B------:R-:W0:-:S00]  /*5250*/  USETMAXREG.DEALLOC.CTAPOOL 0x28 ;  /* 0x00000028000079c8 */ /* 0x000e0000080e0500 */
[----:B0-----:R-:W-:-:S13]  /*5260*/  ISETP.NE.AND P0, PT, R0, RZ, PT ;  /* 0x000000ff0000720c */ /* 0x001fda0003f05270 */
[----:B------:R-:W-:Y:S05]  /*5270*/  @P0 EXIT ;  /* 0x000000000000094d */ /* 0x000fea0003800000 */
[----:B------:R-:W-:Y:S01]  /*5280*/  LOP3.LUT P0, RZ, R8, 0xff, RZ, 0xc0, !PT ;  /* 0x000000ff08ff7812 */ /* 0x000fe2000780c0ff */
[----:B------:R-:W-:Y:S02]  /*5290*/  IMAD.MOV.U32 R0, RZ, RZ, 0x1 ;  /* 0x00000001ff007424 */ /* 0x000fe400078e00ff */
[----:B------:R-:W-:-:S10]  /*52a0*/  IMAD.MOV.U32 R3, RZ, RZ, RZ ;  /* 0x000000ffff037224 */ /* 0x000fd400078e00ff */
[----:B------:R-:W-:Y:S05]  /*52b0*/  @!P0 BRA `(.L_x_139) ;  /* 0x0000000c00488947 */ /* 0x000fea0003800000 */
[----:B------:R-:W0:Y:S01]  /*52c0*/  LDC R0, c[0x0][0x28c] ;  /* 0x0000a300ff007b82 */ /* 0x000e220000000800 */
[----:B------:R-:W1:Y:S01]  /*52d0*/  S2R R8, SR_CgaCtaId ;  /* 0x0000000000087919 */ /* 0x000e620000008800 */
[----:B------:R-:W-:Y:S01]  /*52e0*/  ULDC UR5, c[0x0][0x658] ;  /* 0x0001960000057ab9 */ /* 0x000fe20000000800 */
[----:B------:R-:W-:Y:S01]  /*52f0*/  UMOV UR7, 0xffffffff ;  /* 0xffffffff00077882 */ /* 0x000fe20000000000 */
[----:B------:R-:W-:Y:S01]  /*5300*/  ULDC UR6, c[0x0][0xc] ;  /* 0x0000030000067ab9 */ /* 0x000fe20000000800 */
[----:B------:R-:W-:Y:S01]  /*5310*/  USHF.L.U32 UR8, UR7, UR5, URZ ;  /* 0x0000000507087299 */ /* 0x000fe2000800063f */
[----:B------:R-:W-:Y:S01]  /*5320*/  IMAD.MOV.U32 R11, RZ, RZ, 0xc00 ;  /* 0x00000c00ff0b7424 */ /* 0x000fe200078e00ff */
[----:B------:R-:W-:Y:S01]  /*5330*/  UMOV UR9, 0x1 ;  /* 0x0000000100097882 */ /* 0x000fe20000000000 */
[----:B------:R-:W-:Y:S01]  /*5340*/  ULDC UR7, c[0x0][0x10] ;  /* 0x0000040000077ab9 */ /* 0x000fe20000000800 */
[----:B------:R-:W-:Y:S01]  /*5350*/  USHF.L.U32 UR18, UR9, UR5, URZ ;  /* 0x0000000509127299 */ /* 0x000fe2000800063f */
[----:B------:R-:W-:Y:S01]  /*5360*/  BSSY B0, `(.L_x_139) ;  /* 0x00000c7000007945 */ /* 0x000fe20003800000 */
[----:B------:R-:W-:Y:S01]  /*5370*/  UIMAD.WIDE.U32 UR6, UR6, UR7, URZ ;  /* 0x00000007060672a5 */ /* 0x000fe2000f8e003f */
[----:B------:R-:W-:Y:S01]  /*5380*/  IMAD.MOV.U32 R9, RZ, RZ, 0x1 ;  /* 0x00000001ff097424 */ /* 0x000fe200078e00ff */
[----:B------:R-:W-:Y:S01]  /*5390*/  ULDC UR5, c[0x0][0x14] ;  /* 0x0000050000057ab9 */ /* 0x000fe20000000800 */
[----:B------:R-:W-:Y:S01]  /*53a0*/  LOP3.LUT R13, R19, 0x2, RZ, 0xfc, !PT ;  /* 0x00000002130d7812 */ /* 0x000fe200078efcff */
[----:B------:R-:W-:-:S02]  /*53b0*/  UIMAD.WIDE.U32 UR22, UR6, UR5, URZ ;  /* 0x00000005061672a5 */ /* 0x000fc4000f8e003f */
[----:B------:R-:W-:Y:S01]  /*53c0*/  UIMAD UR13, UR7, UR5, URZ ;  /* 0x00000005070d72a4 */ /* 0x000fe2000f8e023f */
[----:B------:R-:W-:Y:S01]  /*53d0*/  ULDC UR4, c[0x0][0x600] ;  /* 0x0001800000047ab9 */ /* 0x000fe20000000800 */
[----:B------:R-:W-:Y:S02]  /*53e0*/  ULOP3.LUT UR17, URZ, UR8, URZ, 0x33, !UPT ;  /* 0x000000083f117292 */ /* 0x000fe4000f8e333f */
[----:B------:R-:W-:Y:S01]  /*53f0*/  UIADD3 UR4, UR4, -0x1, URZ ;  /* 0xffffffff04047890 */ /* 0x000fe2000fffe03f */
[----:B0-----:R-:W-:Y:S01]  /*5400*/  VIADD R0, R0, 0x3f ;  /* 0x0000003f00007836 */ /* 0x001fe20000000000 */
[----:B------:R-:W-:Y:S01]  /*5410*/  UIADD3 UR13, UR23, UR13, URZ ;  /* 0x0000000d170d7290 */ /* 0x000fe2000fffe03f */
[----:B------:R-:W-:-:S03]  /*5420*/  ULDC.64 UR24, c[0x0][0x198] ;  /* 0x0000660000187ab9 */ /* 0x000fc60000000a00 */
[----:B------:R-:W-:-:S04]  /*5430*/  SHF.R.S32.HI R3, RZ, 0x1f, R0 ;  /* 0x0000001fff037819 */ /* 0x000fc80000011400 */
[----:B------:R-:W-:Y:S01]  /*5440*/  LEA.HI R3, R3, R0, RZ, 0x6 ;  /* 0x0000000003037211 */ /* 0x000fe200078f30ff */
[----:B------:R-:W-:Y:S01]  /*5450*/  IMAD.MOV.U32 R0, RZ, RZ, 0x1 ;  /* 0x00000001ff007424 */ /* 0x000fe200078e00ff */
[----:B-1----:R-:W-:Y:S02]  /*5460*/  LOP3.LUT R8, R8, 0x1, RZ, 0xc0, !PT ;  /* 0x0000000108087812 */ /* 0x002fe400078ec0ff */
[----:B------:R-:W-:Y:S01]  /*5470*/  SHF.R.S32.HI R10, RZ, 0x6, R3 ;  /* 0x00000006ff0a7819 */ /* 0x000fe20000011403 */
[----:B------:R-:W-:Y:S02]  /*5480*/  IMAD.MOV.U32 R3, RZ, RZ, RZ ;  /* 0x000000ffff037224 */ /* 0x000fe400078e00ff */
[----:B------:R-:W-:Y:S02]  /*5490*/  IMAD R11, R8, R11, 0x20200 ;  /* 0x00020200080b7424 */ /* 0x000fe400078e020b */
[----:B------:R-:W-:-:S07]  /*54a0*/  VIADD R12, R10, 0x1 ;  /* 0x000000010a0c7836 */ /* 0x000fce0000000000 */
.L_x_150:
[----:B------:R-:W-:-:S03]  /*54b0*/  UMOV UR5, 0xffffffff ;  /* 0xffffffff00057882 */ /* 0x000fc60000000000 */
[----:B------:R-:W-:Y:S05]  /*54c0*/  BRA.DIV UR5, `(.L_x_140) ;  /* 0x00000016055c7947 */ /* 0x000fea000b800000 */
[----:B------:R-:W-:-:S13]  /*54d0*/  ELECT P6, URZ, PT ;  /* 0x00000000003f782f */ /* 0x000fda00038c0000 */
.L_x_173:
[----:B------:R-:W0:Y:S01]  /*54e0*/  LDC R4, c[0x0][0x28c] ;  /* 0x0000a300ff047b82 */ /* 0x000e220000000800 */
[----:B------:R-:W-:Y:S01]  /*54f0*/  BSSY B1, `(.L_x_141) ;  /* 0x0000039000017945 */ /* 0x000fe20003800000 */
[----:B0-----:R-:W-:-:S13]  /*5500*/  ISETP.LT.OR P6, PT, R4, 0x1, !P6 ;  /* 0x000000010400780c */ /* 0x001fda00077c1670 */
[----:B------:R-:W-:Y:S05]  /*5510*/  @P6 BRA `(.L_x_142) ;  /* 0x0000000000d86947 */ /* 0x000fea0003800000 */
[----:B------:R-:W-:Y:S02]  /*5520*/  IMAD R21, R21, 0x2, R8 ;  /* 0x0000000215157824 */ /* 0x000fe400078e0208 */
[----:B------:R-:W-:Y:S02]  /*5530*/  IMAD.SHL.U32 R22, R20, 0x80, RZ ;  /* 0x0000008014167824 */ /* 0x000fe400078e00ff */
[----:B------:R-:W-:Y:S02]  /*5540*/  IMAD.MOV.U32 R24, RZ, RZ, RZ ;  /* 0x000000ffff187224 */ /* 0x000fe400078e00ff */
[----:B------:R-:W-:Y:S02]  /*5550*/  IMAD.MOV.U32 R4, RZ, RZ, R12 ;  /* 0x000000ffff047224 */ /* 0x000fe400078e000c */
[----:B------:R-:W-:Y:S02]  /*5560*/  IMAD.MOV.U32 R5, RZ, RZ, R0 ;  /* 0x000000ffff057224 */ /* 0x000fe400078e0000 */
[----:B------:R-:W-:-:S02]  /*5570*/  IMAD.MOV.U32 R14, RZ, RZ, R3 ;  /* 0x000000ffff0e7224 */ /* 0x000fc400078e0003 */
[----:B------:R-:W-:-:S07]  /*5580*/  IMAD R21, R21, 0x30, RZ ;  /* 0x0000003015157824 */ /* 0x000fce00078e02ff */
.L_x_145:
[----:B------:R-:W0:Y:S01]  /*5590*/  S2R R20, SR_CgaCtaId ;  /* 0x0000000000147919 */ /* 0x000e220000008800 */
[----:B------:R-:W-:Y:S02]  /*55a0*/  MOV R7, 0x400 ;  /* 0x0000040000077802 */ /* 0x000fe40000000f00 */
[----:B------:R-:W-:-:S13]  /*55b0*/  LOP3.LUT P1, RZ, R18, 0x7f, RZ, 0xc0, !PT ;  /* 0x0000007f12ff7812 */ /* 0x000fda000782c0ff */
[----:B------:R-:W1:Y:S01]  /*55c0*/  @!P1 LDC R15, c[0x0][0x500] ;  /* 0x00014000ff0f9b82 */ /* 0x000e620000000800 */
[----:B0-----:R-:W-:Y:S02]  /*55d0*/  LEA R23, R20, R7, 0x18 ;  /* 0x0000000714177211 */ /* 0x001fe400078ec0ff */
[----:B------:R-:W-:-:S03]  /*55e0*/  SHF.L.U32 R7, R5, 0x1f, RZ ;  /* 0x0000001f05077819 */ /* 0x000fc600000006ff */
[----:B------:R-:W-:-:S04]  /*55f0*/  IMAD R20, R14, 0x8, R23 ;  /* 0x000000080e147824 */ /* 0x000fc800078e0217 */
[----:B------:R-:W0:Y:S02]  /*5600*/  SYNCS.PHASECHK.TRANS64.TRYWAIT P0, [R20+URZ+0x80], R7 ;  /* 0x00008007140075a7 */ /* 0x000e24000800017f */
[----:B01----:R-:W-:Y:S05]  /*5610*/  @!P0 BRA `(.L_x_143) ;  /* 0x0000001400288947 */ /* 0x003fea0003800000 */
.L_x_174:
[----:B0-----:R-:W-:Y:S01]  /*5620*/  PRMT R7, R13, 0x9910, RZ ;  /* 0x000099100d077816 */ /* 0x001fe200000000ff */
[----:B------:R0:W-:Y:S03]  /*5630*/  @!P1 SYNCS.ARRIVE.TRANS64 RZ, [R20+URZ], R15 ;  /* 0x0000000f14ff99a7 */ /* 0x0001e6000800003f */
[----:B------:R-:W-:-:S13]  /*5640*/  ISETP.NE.AND P0, PT, R7, 0x2, PT ;  /* 0x000000020700780c */ /* 0x000fda0003f05270 */
[----:B0-----:R-:W-:Y:S05]  /*5650*/  @P0 BRA `(.L_x_144) ;  /* 0x0000000000040947 */ /* 0x001fea0003800000 */
[----:B------:R-:W-:Y:S01]  /*5660*/  BPT.TRAP 0x1 ;  /* 0x000000040000795c */ /* 0x000fe20000300000 */
.L_x_144:
[----:B------:R-:W-:Y:S01]  /*5670*/  IMAD R7, R14, 0x2000, R23 ;  /* 0x000020000e077824 */ /* 0x000fe200078e0217 */
[----:B------:R-:W-:Y:S01]  /*5680*/  R2UR UR19, R23 ;  /* 0x00000000171372ca */ /* 0x000fe200000e0000 */
[----:B------:R-:W-:Y:S01]  /*5690*/  VIADD R4, R4, 0xffffffff ;  /* 0xffffffff04047836 */ /* 0x000fe20000000000 */
[----:B------:R-:W-:Y:S01]  /*56a0*/  R2UR UR9, R20 ;  /* 0x00000000140972ca */ /* 0x000fe200000e0000 */
[----:B------:R-:W-:Y:S01]  /*56b0*/  UIADD3 UR6, UP0, UR24, 0xf0, URZ ;  /* 0x000000f018067890 */ /* 0x000fe2000ff1e03f */
[----:B------:R-:W-:Y:S01]  /*56c0*/  R2UR UR5, R7 ;  /* 0x00000000070572ca */ /* 0x000fe200000e0000 */
[----:B------:R-:W-:Y:S01]  /*56d0*/  IMAD R7, R14, 0x1800, R11 ;  /* 0x000018000e077824 */ /* 0x000fe200078e020b */
[----:B------:R-:W-:Y:S01]  /*56e0*/  R2UR UR11, R22 ;  /* 0x00000000160b72ca */ /* 0x000fe200000e0000 */
[----:B------:R-:W-:Y:S01]  /*56f0*/  UIADD3 UR26, UP1, UR24, 0x1f0, URZ ;  /* 0x000001f0181a7890 */ /* 0x000fe2000ff3e03f */
[----:B------:R-:W-:Y:S01]  /*5700*/  R2UR UR10, R24 ;  /* 0x00000000180a72ca */ /* 0x000fe200000e0000 */
[----:B------:R-:W-:Y:S01]  /*5710*/  UIADD3.X UR7, URZ, UR25, URZ, UP0, !UPT ;  /* 0x000000193f077290 */ /* 0x000fe200087fe43f */
[----:B------:R-:W-:Y:S01]  /*5720*/  R2UR UR8, R7 ;  /* 0x00000000070872ca */ /* 0x000fe200000e0000 */
[----:B------:R-:W-:Y:S01]  /*5730*/  VIADD R14, R14, 0x1 ;  /* 0x000000010e0e7836 */ /* 0x000fe20000000000 */
[----:B------:R-:W-:Y:S01]  /*5740*/  R2UR UR12, R6 ;  /* 0x00000000060c72ca */ /* 0x000fe200000e0000 */
[----:B------:R-:W-:Y:S01]  /*5750*/  UIADD3.X UR27, URZ, UR25, URZ, UP1, !UPT ;  /* 0x000000193f1b7290 */ /* 0x000fe20008ffe43f */
[----:B------:R-:W-:Y:S01]  /*5760*/  R2UR UR20, R21 ;  /* 0x00000000151472ca */ /* 0x000fe200000e0000 */
[----:B------:R-:W-:Y:S01]  /*5770*/  UMOV UR14, 0x0 ;  /* 0x00000000000e7882 */ /* 0x000fe20000000000 */
[----:B------:R-:W-:Y:S01]  /*5780*/  ISETP.GT.AND P1, PT, R4, 0x1, PT ;  /* 0x000000010400780c */ /* 0x000fe20003f24270 */
[----:B------:R-:W-:Y:S01]  /*5790*/  UIADD3 UR16, UR5, 0x200, URZ ;  /* 0x0000020005107890 */ /* 0x000fe2000fffe03f */
[----:B------:R-:W-:Y:S01]  /*57a0*/  ISETP.NE.AND P0, PT, R14, 0x10, PT ;  /* 0x000000100e00780c */ /* 0x000fe20003f05270 */
[----:B------:R-:W-:Y:S01]  /*57b0*/  UMOV UR15, 0x10000000 ;  /* 0x10000000000f7882 */ /* 0x000fe20000000000 */
[----:B------:R-:W-:Y:S01]  /*57c0*/  UMOV UR21, 0x30000 ;  /* 0x0003000000157882 */ /* 0x000fe20000000000 */
[----:B------:R-:W-:Y:S01]  /*57d0*/  VIADD R24, R24, 0x40 ;  /* 0x0000004018187836 */ /* 0x000fe20000000000 */
[----:B------:R-:W-:Y:S01]  /*57e0*/  SEL R20, RZ, 0x1, P0 ;  /* 0x00000001ff147807 */ /* 0x000fe20000000000 */
[----:B------:R-:W-:Y:S01]  /*57f0*/  UIADD3 UR5, UR19, UR8, URZ ;  /* 0x0000000813057290 */ /* 0x000fe2000fffe03f */
[----:B------:R-:W-:-:S02]  /*5800*/  SEL R14, R14, RZ, P0 ;  /* 0x000000ff0e0e7207 */ /* 0x000fc40000000000 */
[----:B------:R-:W-:Y:S01]  /*5810*/  UMOV UR8, UR16 ;  /* 0x0000001000087c82 */ /* 0x000fe20008000000 */
[----:B------:R-:W-:Y:S01]  /*5820*/  LOP3.LUT R5, R5, R20, RZ, 0x3c, !PT ;  /* 0x0000001405057212 */ /* 0x000fe200078e3cff */
[----:B------:R0:W-:Y:S02]  /*5830*/  UTMALDG.3D [UR8], [UR6], desc[UR14] ;  /* 0x00000e08060075b4 */ /* 0x0001e40008011000 */
[----:B0-----:R-:W-:Y:S01]  /*5840*/  UMOV UR11, UR20 ;  /* 0x00000014000b7c82 */ /* 0x001fe20008000000 */
[----:B------:R-:W-:Y:S02]  /*5850*/  UMOV UR8, UR5 ;  /* 0x0000000500087c82 */ /* 0x000fe40008000000 */
[----:B------:R0:W-:Y:S02]  /*5860*/  UTMALDG.3D.MULTICAST [UR8], [UR26], UR21, desc[UR14] ;  /* 0x00000e081a0073b4 */ /* 0x0001e40008011815 */
[----:B0-----:R-:W-:Y:S05]  /*5870*/  @P1 BRA `(.L_x_145) ;  /* 0xfffffffc00441947 */ /* 0x001fea000383ffff */
.L_x_142:
[----:B------:R-:W-:Y:S05]  /*5880*/  BSYNC B1 ;  /* 0x0000000000017941 */ /* 0x000fea0003800000 */
.L_x_141:
[----:B------:R-:W-:Y:S01]  /*5890*/  LOP3.LUT P1, RZ, R9, 0xff, RZ, 0xc0, !PT ;  /* 0x000000ff09ff7812 */ /* 0x000fe2000782c0ff */
[----:B------:R-:W-:Y:S01]  /*58a0*/  IMAD.IADD R3, R10, 0x1, R3 ;  /* 0x000000010a037824 */ /* 0x000fe200078e0203 */
[----:B------:R-:W-:Y:S01]  /*58b0*/  IADD3 R16, P2, R16, UR22, RZ ;  /* 0x0000001610107c10 */ /* 0x000fe2000ff5e0ff */
[----:B------:R-:W-:Y:S01]  /*58c0*/  ULDC.64 UR6, c[0x0][0x650] ;  /* 0x0001940000067ab9 */ /* 0x000fe20000000a00 */
[----:B------:R-:W-:Y:S01]  /*58d0*/  BSSY B1, `(.L_x_146) ;  /* 0x000006d000017945 */ /* 0x000fe20003800000 */
[----:B------:R-:W-:Y:S01]  /*58e0*/  IMAD.MOV.U32 R20, RZ, RZ, -0x1 ;  /* 0xffffffffff147424 */ /* 0x000fe200078e00ff */
[----:B------:R-:W-:Y:S01]  /*58f0*/  ISETP.GT.U32.AND P0, PT, R3, 0xf, PT ;  /* 0x0000000f0300780c */ /* 0x000fe20003f04070 */
[----:B------:R-:W-:Y:S01]  /*5900*/  IMAD.MOV.U32 R21, RZ, RZ, -0x1 ;  /* 0xffffffffff157424 */ /* 0x000fe200078e00ff */
[----:B------:R-:W-:Y:S02]  /*5910*/  SHF.R.U32.HI R4, RZ, 0x4, R3 ;  /* 0x00000004ff047819 */ /* 0x000fe40000011603 */
[----:B------:R-:W-:-:S02]  /*5920*/  ISETP.LT.U32.AND P0, PT, R10, 0x10, P0 ;  /* 0x000000100a00780c */ /* 0x000fc40000701070 */
[----:B------:R-:W-:Y:S01]  /*5930*/  IADD3.X R17, R17, UR13, RZ, P2, !PT ;  /* 0x0000000d11117c10 */ /* 0x000fe200097fe4ff */
[----:B------:R-:W0:Y:S01]  /*5940*/  @P1 S2R R6, SR_CgaCtaId ;  /* 0x0000000000061919 */ /* 0x000e220000008800 */
[----:B------:R-:W-:Y:S02]  /*5950*/  @P1 MOV R5, 0x400 ;  /* 0x0000040000051802 */ /* 0x000fe40000000f00 */
[----:B------:R-:W-:Y:S02]  /*5960*/  ISETP.GE.U32.AND P2, PT, R16, UR6, PT ;  /* 0x0000000610007c0c */ /* 0x000fe4000bf46070 */
[----:B------:R-:W-:Y:S02]  /*5970*/  LOP3.LUT R4, R4, 0x1, RZ, 0xc0, !PT ;  /* 0x0000000104047812 */ /* 0x000fe400078ec0ff */
[----:B------:R-:W-:Y:S02]  /*5980*/  LOP3.LUT R3, R3, 0xf, RZ, 0xc0, !PT ;  /* 0x0000000f03037812 */ /* 0x000fe400078ec0ff */
[----:B------:R-:W-:-:S02]  /*5990*/  PRMT R9, RZ, 0x7610, R9 ;  /* 0x00007610ff097816 */ /* 0x000fc40000000009 */
[----:B0-----:R-:W-:Y:S01]  /*59a0*/  @P1 LEA R5, R6, R5, 0x18 ;  /* 0x0000000506051211 */ /* 0x001fe200078ec0ff */
[----:B------:R-:W-:-:S03]  /*59b0*/  IMAD.MOV.U32 R6, RZ, RZ, -0x1 ;  /* 0xffffffffff067424 */ /* 0x000fc600078e00ff */
[----:B------:R0:W-:Y:S01]  /*59c0*/  @P1 SYNCS.ARRIVE.TRANS64.A1T0 RZ, [R5+URZ+0x118], RZ ;  /* 0x000118ff05ff19a7 */ /* 0x0001e2000810003f */
[----:B------:R-:W-:-:S04]  /*59d0*/  ISETP.NE.U32.AND P1, PT, R4, 0x1, PT ;  /* 0x000000010400780c */ /* 0x000fc80003f25070 */
[----:B------:R-:W-:Y:S02]  /*59e0*/  ISETP.GT.U32.AND P1, PT, R10, 0xf, !P1 ;  /* 0x0000000f0a00780c */ /* 0x000fe40004f24070 */
[----:B0-----:R-:W-:Y:S02]  /*59f0*/  SEL R5, RZ, 0x1, !P0 ;  /* 0x00000001ff057807 */ /* 0x001fe40004000000 */
[----:B------:R-:W-:Y:S02]  /*5a00*/  ISETP.GE.U32.AND.EX P0, PT, R17, UR7, PT, P2 ;  /* 0x0000000711007c0c */ /* 0x000fe4000bf06120 */
[----:B------:R-:W-:-:S04]  /*5a10*/  SEL R4, RZ, 0x1, !P1 ;  /* 0x00000001ff047807 */ /* 0x000fc80004800000 */
[----:B------:R-:W-:Y:S02]  /*5a20*/  LOP3.LUT R0, R4, R0, R5, 0x96, !PT ;  /* 0x0000000004007212 */ /* 0x000fe400078e9605 */
[----:B------:R-:W-:-:S05]  /*5a30*/  PRMT R4, RZ, 0x7610, R4 ;  /* 0x00007610ff047816 */ /* 0x000fca0000000004 */
[----:B------:R-:W-:Y:S05]  /*5a40*/  @P0 BRA `(.L_x_147) ;  /* 0x0000000400540947 */ /* 0x000fea0003800000 */
[----:B------:R-:W0:Y:S01]  /*5a50*/  S2R R15, SR_CTAID.X ;  /* 0x00000000000f7919 */ /* 0x000e220000002500 */
[----:B------:R-:W-:Y:S01]  /*5a60*/  ULDC.64 UR6, c[0x0][0x628] ;  /* 0x00018a0000067ab9 */ /* 0x000fe20000000a00 */
[----:B------:R-:W-:Y:S01]  /*5a70*/  ULDC UR8, c[0x0][0x630] ;  /* 0x00018c0000087ab9 */ /* 0x000fe20000000800 */
[----:B------:R-:W-:Y:S01]  /*5a80*/  ISETP.NE.U32.AND P0, PT, RZ, UR6, PT ;  /* 0x00000006ff007c0c */ /* 0x000fe2000bf05070 */
[----:B------:R-:W1:Y:S01]  /*5a90*/  S2R R20, SR_CTAID.Y ;  /* 0x0000000000147919 */ /* 0x000e620000002600 */
[----:B------:R-:W-:Y:S01]  /*5aa0*/  ULDC UR9, c[0x0][0x150] ;  /* 0x0000540000097ab9 */ /* 0x000fe20000000800 */
[----:B------:R-:W-:Y:S01]  /*5ab0*/  IMAD.MOV.U32 R4, RZ, RZ, R16 ;  /* 0x000000ffff047224 */ /* 0x000fe200078e0010 */
[----:B------:R-:W-:Y:S01]  /*5ac0*/  ISETP.NE.AND.EX P0, PT, RZ, UR7, PT, P0 ;  /* 0x00000007ff007c0c */ /* 0x000fe2000bf05300 */
[----:B------:R-:W-:Y:S01]  /*5ad0*/  IMAD.MOV.U32 R5, RZ, RZ, R17 ;  /* 0x000000ffff057224 */ /* 0x000fe200078e0011 */
[----:B0-----:R-:W-:-:S11]  /*5ae0*/  I2FP.F32.U32 R22, R15 ;  /* 0x0000000f00167245 */ /* 0x001fd60000201000 */
[----:B------:R-:W-:Y:S05]  /*5af0*/  @!P0 BRA `(.L_x_148) ;  /* 0x0000000000288947 */ /* 0x000fea0003800000 */
[----:B------:R-:W-:Y:S02]  /*5b00*/  ULDC UR5, c[0x0][0x634] ;  /* 0x00018d0000057ab9 */ /* 0x000fe40000000800 */
[----:B------:R-:W-:-:S05]  /*5b10*/  IADD3 R5, P0, R16, UR5, RZ ;  /* 0x0000000510057c10 */ /* 0x000fca000ff1e0ff */
[----:B------:R-:W-:-:S04]  /*5b20*/  IMAD.X R21, RZ, RZ, R17, P0 ;  /* 0x000000ffff157224 */ /* 0x000fc800000e0611 */
[----:B------:R-:W-:-:S04]  /*5b30*/  IMAD.WIDE.U32 R6, R21, UR6, RZ ;  /* 0x0000000615067c25 */ /* 0x000fc8000f8e00ff */
[----:B------:R-:W-:-:S04]  /*5b40*/  IMAD.WIDE.U32 R6, P0, R5, UR7, R6 ;  /* 0x0000000705067c25 */ /* 0x000fc8000f800006 */
[----:B------:R-:W-:-:S04]  /*5b50*/  IMAD.WIDE.U32 R4, R5, UR6, RZ ;  /* 0x0000000605047c25 */ /* 0x000fc8000f8e00ff */
[----:B------:R-:W-:Y:S01]  /*5b60*/  IMAD.MOV.U32 R4, RZ, RZ, R7 ;  /* 0x000000ffff047224 */ /* 0x000fe200078e0007 */
[----:B------:R-:W-:Y:S01]  /*5b70*/  IADD3 RZ, P1, R5, R6, RZ ;  /* 0x0000000605ff7210 */ /* 0x000fe20007f3e0ff */
[----:B------:R-:W-:-:S04]  /*5b80*/  IMAD.X R5, RZ, RZ, RZ, P0 ;  /* 0x000000ffff057224 */ /* 0x000fc800000e06ff */
[----:B------:R-:W-:-:S08]  /*5b90*/  IMAD.WIDE.U32.X R4, R21, UR7, R4, P1 ;  /* 0x0000000715047c25 */ /* 0x000fd000088e0404 */
.L_x_148:
[--C-:B------:R-:W-:Y:S01]  /*5ba0*/  SHF.R.U64 R14, R4, UR8, R5.reuse ;  /* 0x00000008040e7c19 */ /* 0x100fe20008001205 */
[----:B------:R-:W-:Y:S01]  /*5bb0*/  FMUL R22, R22, UR9 ;  /* 0x0000000916167c20 */ /* 0x000fe20008400000 */
[----:B------:R-:W-:Y:S01]  /*5bc0*/  SHF.R.U32.HI R4, RZ, UR8, R5 ;  /* 0x00000008ff047c19 */ /* 0x000fe20008011605 */
[----:B------:R-:W0:Y:S01]  /*5bd0*/  LDC R6, c[0x0][0x144] ;  /* 0x00005100ff067b82 */ /* 0x000e220000000800 */
[----:B------:R-:W-:Y:S01]  /*5be0*/  IADD3 R5, P0, RZ, -R14, RZ ;  /* 0x8000000eff057210 */ /* 0x000fe20007f1e0ff */
[----:B------:R-:W-:Y:S01]  /*5bf0*/  ULDC UR5, c[0x0][0x154] ;  /* 0x0000550000057ab9 */ /* 0x000fe20000000800 */
[----:B-1----:R-:W-:Y:S01]  /*5c00*/  I2FP.F32.U32 R7, R20 ;  /* 0x0000001400077245 */ /* 0x002fe20000201000 */
[----:B------:R-:W1:Y:S01]  /*5c10*/  F2I.U32.TRUNC.NTZ R22, R22 ;  /* 0x0000001600167305 */ /* 0x000e62000020f000 */
[----:B------:R-:W-:Y:S01]  /*5c20*/  ULDC.64 UR6, c[0x0][0x620] ;  /* 0x0001880000067ab9 */ /* 0x000fe20000000a00 */
[----:B------:R-:W-:Y:S01]  /*5c30*/  IMAD.X R4, RZ, RZ, ~R4, P0 ;  /* 0x000000ffff047224 */ /* 0x000fe200000e0e04 */
[----:B------:R-:W-:Y:S01]  /*5c40*/  ISETP.NE.AND P2, PT, R2, 0x1, PT ;  /* 0x000000010200780c */ /* 0x000fe20003f45270 */
[----:B------:R-:W-:Y:S01]  /*5c50*/  FMUL R23, R7, UR5 ;  /* 0x0000000507177c20 */ /* 0x000fe20008400000 */
[----:B------:R-:W2:Y:S01]  /*5c60*/  LDC R25, c[0x0][0x148] ;  /* 0x00005200ff197b82 */ /* 0x000ea20000000800 */
[----:B------:R-:W-:Y:S01]  /*5c70*/  IMAD R4, R4, UR6, RZ ;  /* 0x0000000604047c24 */ /* 0x000fe2000f8e02ff */
[----:B------:R-:W-:-:S03]  /*5c80*/  ULDC UR5, c[0x0][0x618] ;  /* 0x0001860000057ab9 */ /* 0x000fc60000000800 */
[----:B------:R-:W3:Y:S01]  /*5c90*/  F2I.U32.TRUNC.NTZ R23, R23 ;  /* 0x0000001700177305 */ /* 0x000ee2000020f000 */
[C---:B------:R-:W-:Y:S02]  /*5ca0*/  IMAD R7, R5.reuse, UR7, R4 ;  /* 0x0000000705077c24 */ /* 0x040fe4000f8e0204 */
[----:B------:R-:W-:Y:S01]  /*5cb0*/  IMAD.WIDE.U32 R4, R5, UR6, R16 ;  /* 0x0000000605047c25 */ /* 0x000fe2000f8e0010 */
[----:B------:R-:W-:Y:S02]  /*5cc0*/  ULDC.64 UR6, c[0x0][0x640] ;  /* 0x0001900000067ab9 */ /* 0x000fe40000000a00 */
[----:B------:R-:W-:Y:S01]  /*5cd0*/  ISETP.NE.U32.AND P0, PT, RZ, UR6, PT ;  /* 0x00000006ff007c0c */ /* 0x000fe2000bf05070 */
[----:B------:R-:W-:Y:S02]  /*5ce0*/  IMAD.IADD R5, R5, 0x1, R7 ;  /* 0x0000000105057824 */ /* 0x000fe400078e0207 */
[----:B-1----:R-:W-:Y:S01]  /*5cf0*/  IMAD.MOV R22, RZ, RZ, -R22 ;  /* 0x000000ffff167224 */ /* 0x002fe200078e0a16 */
[----:B------:R-:W-:-:S02]  /*5d00*/  ISETP.NE.AND.EX P0, PT, RZ, UR7, PT, P0 ;  /* 0x00000007ff007c0c */ /* 0x000fc4000bf05300 */
[----:B------:R-:W-:Y:S01]  /*5d10*/  SHF.R.U64 R21, R4, UR5, R5 ;  /* 0x0000000504157c19 */ /* 0x000fe20008001205 */
[----:B0-----:R-:W-:Y:S01]  /*5d20*/  IMAD R15, R6, R22, R15 ;  /* 0x00000016060f7224 */ /* 0x001fe200078e020f */
[----:B------:R-:W-:Y:S01]  /*5d30*/  SHF.R.U32.HI R4, RZ, UR5, R5 ;  /* 0x00000005ff047c19 */ /* 0x000fe20008011605 */
[----:B------:R-:W-:Y:S01]  /*5d40*/  ULDC UR5, c[0x0][0x608] ;  /* 0x0001820000057ab9 */ /* 0x000fe20000000800 */
[----:B---3--:R-:W-:Y:S02]  /*5d50*/  IMAD.MOV R6, RZ, RZ, -R23 ;  /* 0x000000ffff067224 */ /* 0x008fe400078e0a17 */
[--C-:B------:R-:W-:Y:S02]  /*5d60*/  SHF.R.U64 R22, R21, UR5, R4.reuse ;  /* 0x0000000515167c19 */ /* 0x100fe40008001204 */
[----:B------:R-:W-:Y:S01]  /*5d70*/  SHF.R.U32.HI R5, RZ, UR5, R4 ;  /* 0x00000005ff057c19 */ /* 0x000fe20008011604 */
[----:B------:R-:W-:Y:S01]  /*5d80*/  ULDC UR5, c[0x0][0x658] ;  /* 0x0001960000057ab9 */ /* 0x000fe20000000800 */
[----:B--2---:R-:W-:-:S02]  /*5d90*/  @P2 IMAD R15, R25, R6, R20 ;  /* 0x00000006190f2224 */ /* 0x004fc400078e0214 */
[--C-:B------:R-:W-:Y:S02]  /*5da0*/  SHF.R.U64 R20, R22, UR5, R5.reuse ;  /* 0x0000000516147c19 */ /* 0x100fe40008001205 */
[----:B------:R-:W-:-:S03]  /*5db0*/  SHF.R.U32.HI R23, RZ, UR5, R5 ;  /* 0x00000005ff177c19 */ /* 0x000fc60008011605 */
[----:B------:R-:W-:Y:S02]  /*5dc0*/  IMAD.MOV.U32 R6, RZ, RZ, R20 ;  /* 0x000000ffff067224 */ /* 0x000fe400078e0014 */
[----:B------:R-:W-:Y:S01]  /*5dd0*/  IMAD.MOV.U32 R5, RZ, RZ, R23 ;  /* 0x000000ffff057224 */ /* 0x000fe200078e0017 */
[----:B------:R-:W-:Y:S06]  /*5de0*/  @!P0 BRA `(.L_x_149) ;  /* 0x00000000002c8947 */ /* 0x000fec0003800000 */
        /* <DEDUP_REMOVED lines=9> */
[----:B------:R-:W-:-:S04]  /*5e80*/  IMAD.WIDE.U32.X R4, R23, UR7, R4, P1 ;  /* 0x0000000717047c25 */ /* 0x000fc800088e0404 */
[----:B------:R-:W-:-:S07]  /*5e90*/  IMAD.MOV.U32 R6, RZ, RZ, R4 ;  /* 0x000000ffff067224 */ /* 0x000fce00078e0004 */
.L_x_149:
[----:B------:R-:W-:Y:S01]  /*5ea0*/  ULDC UR5, c[0x0][0x648] ;  /* 0x0001920000057ab9 */ /* 0x000fe20000000800 */
[----:B------:R-:W-:Y:S01]  /*5eb0*/  LOP3.LUT R4, R22, UR17, RZ, 0xc0, !PT ;  /* 0x0000001116047c12 */ /* 0x000fe2000f8ec0ff */
[----:B------:R-:W-:Y:S01]  /*5ec0*/  ULDC UR6, c[0x0][0x610] ;  /* 0x0001840000067ab9 */ /* 0x000fe20000000800 */
[----:B------:R-:W-:Y:S01]  /*5ed0*/  SHF.R.U64 R5, R6, UR5, R5 ;  /* 0x0000000506057c19 */ /* 0x000fe20008001205 */
[----:B------:R-:W-:Y:S01]  /*5ee0*/  ULDC UR5, c[0x0][0x638] ;  /* 0x00018e0000057ab9 */ /* 0x000fe20000000800 */
[----:B------:R-:W-:Y:S01]  /*5ef0*/  LOP3.LUT R21, R21, UR4, RZ, 0xc0, !PT ;  /* 0x0000000415157c12 */ /* 0x000fe2000f8ec0ff */
[----:B------:R-:W-:Y:S02]  /*5f00*/  IMAD.MOV.U32 R6, RZ, RZ, R14 ;  /* 0x000000ffff067224 */ /* 0x000fe400078e000e */
[----:B------:R-:W-:Y:S02]  /*5f10*/  IMAD.MOV R7, RZ, RZ, -R5 ;  /* 0x000000ffff077224 */ /* 0x000fe400078e0a05 */
[----:B------:R-:W-:-:S02]  /*5f20*/  IMAD R4, R5, UR18, R4 ;  /* 0x0000001205047c24 */ /* 0x000fc4000f8e0204 */
[----:B------:R-:W-:Y:S01]  /*5f30*/  IMAD R20, R7, UR5, R20 ;  /* 0x0000000507147c24 */ /* 0x000fe2000f8e0214 */
[----:B------:R-:W-:Y:S01]  /*5f40*/  ULDC UR5, c[0x0][0x600] ;  /* 0x0001800000057ab9 */ /* 0x000fe20000000800 */
[----:B------:R-:W-:Y:S02]  /*5f50*/  IMAD R15, R4, UR6, R15 ;  /* 0x00000006040f7c24 */ /* 0x000fe4000f8e020f */
[----:B------:R-:W-:Y:S02]  /*5f60*/  IMAD R20, R20, UR5, R21 ;  /* 0x0000000514147c24 */ /* 0x000fe4000f8e0215 */
[----:B------:R-:W-:-:S03]  /*5f70*/  IMAD.MOV.U32 R4, RZ, RZ, 0x1 ;  /* 0x00000001ff047424 */ /* 0x000fc600078e00ff */
[----:B------:R-:W-:Y:S02]  /*5f80*/  SEL R21, R20, R15, !P2 ;  /* 0x0000000f14157207 */ /* 0x000fe40005000000 */
[----:B------:R-:W-:-:S07]  /*5f90*/  SEL R20, R15, R20, !P2 ;  /* 0x000000140f147207 */ /* 0x000fce0005000000 */
.L_x_147:
[----:B------:R-:W-:Y:S05]  /*5fa0*/  BSYNC B1 ;  /* 0x0000000000017941 */ /* 0x000fea0003800000 */
.L_x_146:
[----:B------:R-:W-:-:S13]  /*5fb0*/  LOP3.LUT P0, RZ, R4, 0xff, RZ, 0xc0, !PT ;  /* 0x000000ff04ff7812 */ /* 0x000fda000780c0ff */
[----:B------:R-:W-:Y:S05]  /*5fc0*/  @P0 BRA `(.L_x_150) ;  /* 0xfffffff400380947 */ /* 0x000fea000383ffff */
[----:B------:R-:W-:Y:S05]  /*5fd0*/  BSYNC B0 ;  /* 0x0000000000007941 */ /* 0x000fea0003800000 */
.L_x_139:
[----:B------:R-:W-:-:S03]  /*5fe0*/  UMOV UR5, 0xffffffff ;  /* 0xffffffff00057882 */ /* 0x000fc60000000000 */
[----:B------:R-:W-:Y:S05]  /*5ff0*/  BRA.DIV UR5, `(.L_x_151) ;  /* 0x0000000a05c47947 */ /* 0x000fea000b800000 */
[----:B------:R-:W-:-:S13]  /*6000*/  ELECT P6, URZ, PT ;  /* 0x00000000003f782f */ /* 0x000fda00038c0000 */
.L_x_177:
[----:B------:R-:W-:Y:S04]  /*6010*/  BSSY B0, `(.L_x_152) ;  /* 0x0000097000007945 */ /* 0x000fe80003800000 */
[----:B------:R-:W-:Y:S05]  /*6020*/  @!P6 BRA `(.L_x_153) ;  /* 0x000000080054e947 */ /* 0x000fea0003800000 */
[----:B------:R-:W-:-:S04]  /*6030*/  LOP3.LUT R19, R19, 0x2, RZ, 0xfc, !PT ;  /* 0x0000000213137812 */ /* 0x000fc800078efcff */
[----:B------:R-:W-:-:S13]  /*6040*/  ISETP.NE.AND P0, PT, R19, 0x3, PT ;  /* 0x000000031300780c */ /* 0x000fda0003f05270 */
[----:B------:R-:W-:Y:S05]  /*6050*/  @!P0 BRA `(.L_x_154) ;  /* 0x0000000000048947 */ /* 0x000fea0003800000 */
[----:B------:R-:W-:Y:S01]  /*6060*/  BPT.TRAP 0x1 ;  /* 0x000000040000795c */ /* 0x000fe20000300000 */
.L_x_154:
[----:B------:R-:W0:Y:S01]  /*6070*/  S2R R5, SR_CgaCtaId ;  /* 0x0000000000057919 */ /* 0x000e220000008800 */
[----:B------:R-:W-:Y:S02]  /*6080*/  MOV R2, 0x400 ;  /* 0x0000040000027802 */ /* 0x000fe40000000f00 */
[----:B------:R-:W-:Y:S02]  /*6090*/  SHF.L.U32 R4, R0, 0x1f, RZ ;  /* 0x0000001f00047819 */ /* 0x000fe400000006ff */
[----:B0-----:R-:W-:-:S05]  /*60a0*/  LEA R2, R5, R2, 0x18 ;  /* 0x0000000205027211 */ /* 0x001fca00078ec0ff */
[----:B------:R-:W-:-:S04]  /*60b0*/  VIADD R2, R2, 0x80 ;  /* 0x0000008002027836 */ /* 0x000fc80000000000 */
[C---:B------:R-:W-:Y:S02]  /*60c0*/  IMAD R7, R3.reuse, 0x8, R2 ;  /* 0x0000000803077824 */ /* 0x040fe400078e0202 */
[----:B------:R-:W-:Y:S02]  /*60d0*/  VIADD R3, R3, 0x1 ;  /* 0x0000000103037836 */ /* 0x000fe40000000000 */
[----:B------:R-:W0:Y:S03]  /*60e0*/  SYNCS.PHASECHK.TRANS64.TRYWAIT P0, [R7+URZ], R4 ;  /* 0x00000004070075a7 */ /* 0x000e26000800017f */
[----:B------:R-:W-:-:S04]  /*60f0*/  ISETP.NE.AND P1, PT, R3, 0x10, PT ;  /* 0x000000100300780c */ /* 0x000fc80003f25270 */
[----:B------:R-:W-:Y:S02]  /*6100*/  SEL R5, RZ, 0x1, P1 ;  /* 0x00000001ff057807 */ /* 0x000fe40000800000 */
[----:B------:R-:W-:Y:S02]  /*6110*/  SEL R3, R3, RZ, P1 ;  /* 0x000000ff03037207 */ /* 0x000fe40000800000 */
[----:B------:R-:W-:-:S03]  /*6120*/  LOP3.LUT R6, R0, R5, RZ, 0x3c, !PT ;  /* 0x0000000500067212 */ /* 0x000fc600078e3cff */
[----:B------:R-:W-:Y:S01]  /*6130*/  IMAD R8, R3, 0x8, R2 ;  /* 0x0000000803087824 */ /* 0x000fe200078e0202 */
[----:B------:R-:W-:Y:S01]  /*6140*/  SHF.L.U32 R5, R6, 0x1f, RZ ;  /* 0x0000001f06057819 */ /* 0x000fe200000006ff */
[----:B0-----:R-:W-:Y:S06]  /*6150*/  @!P0 BRA `(.L_x_155) ;  /* 0x00000008008c8947 */ /* 0x001fec0003800000 */
.L_x_178:
[----:B------:R-:W1:Y:S01]  /*6160*/  SYNCS.PHASECHK.TRANS64.TRYWAIT P0, [R8+URZ], R5 ;  /* 0x00000005080075a7 */ /* 0x000e62000800017f */
[----:B------:R-:W-:-:S05]  /*6170*/  VIADD R0, R3, 0x1 ;  /* 0x0000000103007836 */ /* 0x000fca0000000000 */
[----:B------:R-:W-:-:S04]  /*6180*/  ISETP.NE.AND P1, PT, R0, 0x10, PT ;  /* 0x000000100000780c */ /* 0x000fc80003f25270 */
[----:B------:R-:W-:Y:S02]  /*6190*/  SEL R3, RZ, 0x1, P1 ;  /* 0x00000001ff037807 */ /* 0x000fe40000800000 */
[----:B0-----:R-:W-:Y:S02]  /*61a0*/  SEL R7, R0, RZ, P1 ;  /* 0x000000ff00077207 */ /* 0x001fe40000800000 */
[----:B------:R-:W-:-:S03]  /*61b0*/  LOP3.LUT R6, R6, R3, RZ, 0x3c, !PT ;  /* 0x0000000306067212 */ /* 0x000fc600078e3cff */
[----:B------:R-:W-:Y:S01]  /*61c0*/  IMAD R9, R7, 0x8, R2 ;  /* 0x0000000807097824 */ /* 0x000fe200078e0202 */
[----:B------:R-:W-:Y:S01]  /*61d0*/  SHF.L.U32 R4, R6, 0x1f, RZ ;  /* 0x0000001f06047819 */ /* 0x000fe200000006ff */
[----:B-1----:R-:W-:Y:S06]  /*61e0*/  @!P0 BRA `(.L_x_156) ;  /* 0x00000008007c8947 */ /* 0x002fec0003800000 */
.L_x_179:
[----:B------:R-:W1:Y:S01]  /*61f0*/  SYNCS.PHASECHK.TRANS64.TRYWAIT P0, [R9+URZ], R4 ;  /* 0x00000004090075a7 */ /* 0x000e62000800017f */
[----:B------:R-:W-:-:S05]  /*6200*/  VIADD R0, R7, 0x1 ;  /* 0x0000000107007836 */ /* 0x000fca0000000000 */
[----:B------:R-:W-:-:S04]  /*6210*/  ISETP.NE.AND P1, PT, R0, 0x10, PT ;  /* 0x000000100000780c */ /* 0x000fc80003f25270 */
[----:B------:R-:W-:Y:S02]  /*6220*/  SEL R3, RZ, 0x1, P1 ;  /* 0x00000001ff037807 */ /* 0x000fe40000800000 */
[----:B------:R-:W-:Y:S02]  /*6230*/  SEL R7, R0, RZ, P1 ;  /* 0x000000ff00077207 */ /* 0x000fe40000800000 */
[----:B------:R-:W-:-:S03]  /*6240*/  LOP3.LUT R6, R6, R3, RZ, 0x3c, !PT ;  /* 0x0000000306067212 */ /* 0x000fc600078e3cff */
[----:B0-----:R-:W-:Y:S01]  /*6250*/  IMAD R8, R7, 0x8, R2 ;  /* 0x0000000807087824 */ /* 0x001fe200078e0202 */
[----:B------:R-:W-:Y:S01]  /*6260*/  SHF.L.U32 R5, R6, 0x1f, RZ ;  /* 0x0000001f06057819 */ /* 0x000fe200000006ff */
[----:B-1----:R-:W-:Y:S06]  /*6270*/  @!P0 BRA `(.L_x_157) ;  /* 0x00000008006c8947 */ /* 0x002fec0003800000 */
.L_x_180:
        /* <DEDUP_REMOVED lines=9> */
.L_x_181:
        /* <DEDUP_REMOVED lines=9> */
.L_x_182:
        /* <DEDUP_REMOVED lines=9> */
.L_x_183:
        /* <DEDUP_REMOVED lines=9> */
.L_x_184:
        /* <DEDUP_REMOVED lines=9> */
.L_x_185:
        /* <DEDUP_REMOVED lines=9> */
.L_x_186:
        /* <DEDUP_REMOVED lines=9> */
.L_x_187:
        /* <DEDUP_REMOVED lines=9> */
.L_x_188:
        /* <DEDUP_REMOVED lines=9> */
.L_x_189:
        /* <DEDUP_REMOVED lines=9> */
.L_x_190:
[----:B------:R-:W1:Y:S01]  /*6820*/  SYNCS.PHASECHK.TRANS64.TRYWAIT P0, [R8+URZ], R5 ;  /* 0x00000005080075a7 */ /* 0x000e62000800017f */
[----:B------:R-:W-:-:S05]  /*6830*/  VIADD R0, R7, 0x1 ;  /* 0x0000000107007836 */ /* 0x000fca0000000000 */
[----:B------:R-:W-:-:S04]  /*6840*/  ISETP.NE.AND P1, PT, R0, 0x10, PT ;  /* 0x000000100000780c */ /* 0x000fc80003f25270 */
[----:B------:R-:W-:Y:S02]  /*6850*/  SEL R3, RZ, 0x1, P1 ;  /* 0x00000001ff037807 */ /* 0x000fe40000800000 */
[----:B------:R-:W-:Y:S02]  /*6860*/  SEL R7, R0, RZ, P1 ;  /* 0x000000ff00077207 */ /* 0x000fe40000800000 */
[----:B0-----:R-:W-:-:S03]  /*6870*/  LOP3.LUT R9, R6, R3, RZ, 0x3c, !PT ;  /* 0x0000000306097212 */ /* 0x001fc600078e3cff */
[----:B------:R-:W-:Y:S01]  /*6880*/  IMAD R11, R7, 0x8, R2 ;  /* 0x00000008070b7824 */ /* 0x000fe200078e0202 */
[----:B------:R-:W-:Y:S01]  /*6890*/  SHF.L.U32 R6, R9, 0x1f, RZ ;  /* 0x0000001f09067819 */ /* 0x000fe200000006ff */
[----:B-1----:R-:W-:Y:S06]  /*68a0*/  @!P0 BRA `(.L_x_168) ;  /* 0x0000000400bc8947 */ /* 0x002fec0003800000 */
.L_x_191:
[----:B------:R-:W1:Y:S01]  /*68b0*/  SYNCS.PHASECHK.TRANS64.TRYWAIT P0, [R11+URZ], R6 ;  /* 0x000000060b0075a7 */ /* 0x000e62000800017f */
[----:B------:R-:W-:-:S05]  /*68c0*/  VIADD R0, R7, 0x1 ;  /* 0x0000000107007836 */ /* 0x000fca0000000000 */
[----:B------:R-:W-:-:S04]  /*68d0*/  ISETP.NE.AND P1, PT, R0, 0x10, PT ;  /* 0x000000100000780c */ /* 0x000fc80003f25270 */
[----:B------:R-:W-:Y:S02]  /*68e0*/  SEL R4, RZ, 0x1, P1 ;  /* 0x00000001ff047807 */ /* 0x000fe40000800000 */
[----:B------:R-:W-:Y:S02]  /*68f0*/  SEL R3, R0, RZ, P1 ;  /* 0x000000ff00037207 */ /* 0x000fe40000800000 */
[----:B------:R-:W-:Y:S01]  /*6900*/  LOP3.LUT R0, R9, R4, RZ, 0x3c, !PT ;  /* 0x0000000409007212 */ /* 0x000fe200078e3cff */
[----:B-1----:R-:W-:Y:S06]  /*6910*/  @!P0 BRA `(.L_x_169) ;  /* 0x0000000400b48947 */ /* 0x002fec0003800000 */
.L_x_192:
[----:B------:R-:W-:Y:S01]  /*6920*/  IMAD R3, R3, 0x8, R2 ;  /* 0x0000000803037824 */ /* 0x000fe200078e0202 */
[----:B------:R-:W-:-:S07]  /*6930*/  SHF.L.U32 R0, R0, 0x1f, RZ ;  /* 0x0000001f00007819 */ /* 0x000fce00000006ff */
.L_x_170:
[----:B--2---:R2:W3:Y:S02]  /*6940*/  SYNCS.PHASECHK.TRANS64.TRYWAIT P0, [R3+URZ], R0 ;  /* 0x00000000030075a7 */ /* 0x0044e4000800017f */
[----:B---3--:R-:W-:Y:S05]  /*6950*/  @!P0 NANOSLEEP.SYNCS 0x989680 ;  /* 0x009896800000895d */ /* 0x008fea0003900000 */
[----:B------:R-:W3:Y:S02]  /*6960*/  @!P0 SYNCS.PHASECHK.TRANS64 P0, [R3+URZ], R0 ;  /* 0x00000000030085a7 */ /* 0x000ee4000800007f */
[----:B---3--:R-:W-:Y:S05]  /*6970*/  @!P0 BRA `(.L_x_170) ;  /* 0xfffffffc00f08947 */ /* 0x008fea000383ffff */
.L_x_153:
[----:B------:R-:W-:Y:S05]  /*6980*/  BSYNC B0 ;  /* 0x0000000000007941 */ /* 0x000fea0003800000 */
.L_x_152:
[----:B------:R-:W-:Y:S05]  /*6990*/  EXIT ;  /* 0x000000000000794d */ /* 0x000fea0003800000 */
.L_x_22:
[----:B---3--:R3:W4:Y:S02]  /*69a0*/  SYNCS.PHASECHK.TRANS64.TRYWAIT P1, [R3+URZ], R0 ;  /* 0x00000000030075a7 */ /* 0x008724000802017f */
[----:B----4-:R-:W-:Y:S05]  /*69b0*/  @!P1 NANOSLEEP.SYNCS 0x989680 ;  /* 0x009896800000995d */ /* 0x010fea0003900000 */
[----:B------:R-:W4:Y:S02]  /*69c0*/  @!P1 SYNCS.PHASECHK.TRANS64 P1, [R3+URZ], R0 ;  /* 0x00000000030095a7 */ /* 0x000f24000802007f */
[----:B----4-:R-:W-:Y:S05]  /*69d0*/  @!P1 BRA `(.L_x_22) ;  /* 0xfffffffc00f09947 */ /* 0x010fea000383ffff */
[----:B------:R-:W-:Y:S05]  /*69e0*/  BRA `(.L_x_21) ;  /* 0xffffffac00387947 */ /* 0x000fea000383ffff */
.L_x_27:
[----:B-1----:R1:W2:Y:S02]  /*69f0*/  SYNCS.PHASECHK.TRANS64.TRYWAIT P1, [R5+URZ], R4 ;  /* 0x00000004050075a7 */ /* 0x0022a4000802017f */
[----:B--2---:R-:W-:Y:S05]  /*6a00*/  @!P1 NANOSLEEP.SYNCS 0x989680 ;  /* 0x009896800000995d */ /* 0x004fea0003900000 */
[----:B------:R-:W2:Y:S02]  /*6a10*/  @!P1 SYNCS.PHASECHK.TRANS64 P1, [R5+URZ], R4 ;  /* 0x00000004050095a7 */ /* 0x000ea4000802007f */
[----:B--2---:R-:W-:Y:S05]  /*6a20*/  @!P1 BRA `(.L_x_27) ;  /* 0xfffffffc00f09947 */ /* 0x004fea000383ffff */
[----:B------:R-:W-:Y:S05]  /*6a30*/  BRA `(.L_x_26) ;  /* 0xffffffac00e47947 */ /* 0x000fea000383ffff */
.L_x_140:
[----:B------:R-:W-:Y:S01]  /*6a40*/  BSSY B1, `(.L_x_171) ;  /* 0x0000006000017945 */ /* 0x000fe20003800000 */
[----:B------:R-:W-:-:S07]  /*6a50*/  IMAD.MOV.U32 R15, RZ, RZ, -0x1 ;  /* 0xffffffffff0f7424 */ /* 0x000fce00078e00ff */
[----:B------:R-:W-:Y:S05]  /*6a60*/  WARPSYNC.COLLECTIVE R15, `(.L_x_172) ;  /* 0x000000000f0c7348 */ /* 0x000fea0003c00000 */
[----:B------:R-:W-:Y:S02]  /*6a70*/  ELECT P6, UR62, PT ;  /* 0x00000000003e782f */ /* 0x000fe400038c0000 */
[----:B------:R-:W-:Y:S01]  /*6a80*/  MOV R14, UR62 ;  /* 0x0000003e000e7c02 */ /* 0x000fe20008000f00 */
[----:B------:R-:W-:Y:S10]  /*6a90*/  ENDCOLLECTIVE ;  /* 0x000000000000791b */ /* 0x000ff40003800000 */
.L_x_172:
[----:B------:R-:W-:Y:S05]  /*6aa0*/  BSYNC B1 ;  /* 0x0000000000017941 */ /* 0x000fea0003800000 */
.L_x_171:
[----:B------:R-:W-:Y:S05]  /*6ab0*/  BRA `(.L_x_173) ;  /* 0xffffffe800887947 */ /* 0x000fea000383ffff */
.L_x_143:
[----:B0-----:R0:W1:Y:S02]  /*6ac0*/  SYNCS.PHASECHK.TRANS64.TRYWAIT P0, [R20+URZ+0x80], R7 ;  /* 0x00008007140075a7 */ /* 0x001064000800017f */
[----:B-1----:R-:W-:Y:S05]  /*6ad0*/  @!P0 NANOSLEEP.SYNCS 0x989680 ;  /* 0x009896800000895d */ /* 0x002fea0003900000 */
[----:B------:R-:W1:Y:S02]  /*6ae0*/  @!P0 SYNCS.PHASECHK.TRANS64 P0, [R20+URZ+0x80], R7 ;  /* 0x00008007140085a7 */ /* 0x000e64000800007f */
[----:B-1----:R-:W-:Y:S05]  /*6af0*/  @!P0 BRA `(.L_x_143) ;  /* 0xfffffffc00f08947 */ /* 0x002fea000383ffff */
[----:B------:R-:W-:Y:S05]  /*6b00*/  BRA `(.L_x_174) ;  /* 0xffffffe800c47947 */ /* 0x000fea000383ffff */
.L_x_151:
[----:B------:R-:W-:Y:S01]  /*6b10*/  BSSY B0, `(.L_x_175) ;  /* 0x0000006000007945 */ /* 0x000fe20003800000 */
[----:B------:R-:W-:-:S07]  /*6b20*/  IMAD.MOV.U32 R15, RZ, RZ, -0x1 ;  /* 0xffffffffff0f7424 */ /* 0x000fce00078e00ff */
[----:B------:R-:W-:Y:S05]  /*6b30*/  WARPSYNC.COLLECTIVE R15, `(.L_x_176) ;  /* 0x000000000f0c7348 */ /* 0x000fea0003c00000 */
[----:B------:R-:W-:Y:S02]  /*6b40*/  ELECT P6, UR62, PT ;  /* 0x00000000003e782f */ /* 0x000fe400038c0000 */
[----:B------:R-:W-:Y:S01]  /*6b50*/  MOV R14, UR62 ;  /* 0x0000003e000e7c02 */ /* 0x000fe20008000f00 */
[----:B------:R-:W-:Y:S10]  /*6b60*/  ENDCOLLECTIVE ;  /* 0x000000000000791b */ /* 0x000ff40003800000 */
.L_x_176:
[----:B------:R-:W-:Y:S05]  /*6b70*/  BSYNC B0 ;  /* 0x0000000000007941 */ /* 0x000fea0003800000 */
.L_x_175:
[----:B------:R-:W-:Y:S05]  /*6b80*/  BRA `(.L_x_177) ;  /* 0xfffffff400207947 */ /* 0x000fea000383ffff */
.L_x_155:
[----:B0-----:R0:W1:Y:S02]  /*6b90*/  SYNCS.PHASECHK.TRANS64.TRYWAIT P0, [R7+URZ], R4 ;  /* 0x00000004070075a7 */ /* 0x001064000800017f */
[----:B-1----:R-:W-:Y:S05]  /*6ba0*/  @!P0 NANOSLEEP.SYNCS 0x989680 ;  /* 0x009896800000895d */ /* 0x002fea0003900000 */
[----:B------:R-:W1:Y:S02]  /*6bb0*/  @!P0 SYNCS.PHASECHK.TRANS64 P0, [R7+URZ], R4 ;  /* 0x00000004070085a7 */ /* 0x000e64000800007f */
[----:B-1----:R-:W-:Y:S05]  /*6bc0*/  @!P0 BRA `(.L_x_155) ;  /* 0xfffffffc00f08947 */ /* 0x002fea000383ffff */
[----:B------:R-:W-:Y:S05]  /*6bd0*/  BRA `(.L_x_178) ;  /* 0xfffffff400607947 */ /* 0x000fea000383ffff */
.L_x_156:
[----:B0-----:R0:W1:Y:S02]  /*6be0*/  SYNCS.PHASECHK.TRANS64.TRYWAIT P0, [R8+URZ], R5 ;  /* 0x00000005080075a7 */ /* 0x001064000800017f */
[----:B-1----:R-:W-:Y:S05]  /*6bf0*/  @!P0 NANOSLEEP.SYNCS 0x989680 ;  /* 0x009896800000895d */ /* 0x002fea0003900000 */
[----:B------:R-:W1:Y:S02]  /*6c00*/  @!P0 SYNCS.PHASECHK.TRANS64 P0, [R8+URZ], R5 ;  /* 0x00000005080085a7 */ /* 0x000e64000800007f */
[----:B-1----:R-:W-:Y:S05]  /*6c10*/  @!P0 BRA `(.L_x_156) ;  /* 0xfffffffc00f08947 */ /* 0x002fea000383ffff */
[----:B------:R-:W-:Y:S05]  /*6c20*/  BRA `(.L_x_179) ;  /* 0xfffffff400707947 */ /* 0x000fea000383ffff */
.L_x_157:
[----:B0-----:R0:W1:Y:S02]  /*6c30*/  SYNCS.PHASECHK.TRANS64.TRYWAIT P0, [R9+URZ], R4 ;  /* 0x00000004090075a7 */ /* 0x001064000800017f */
[----:B-1----:R-:W-:Y:S05]  /*6c40*/  @!P0 NANOSLEEP.SYNCS 0x989680 ;  /* 0x009896800000895d */ /* 0x002fea0003900000 */
[----:B------:R-:W1:Y:S02]  /*6c50*/  @!P0 SYNCS.PHASECHK.TRANS64 P0, [R9+URZ], R4 ;  /* 0x00000004090085a7 */ /* 0x000e64000800007f */
[----:B-1----:R-:W-:Y:S05]  /*6c60*/  @!P0 BRA `(.L_x_157) ;  /* 0xfffffffc00f08947 */ /* 0x002fea000383ffff */
[----:B------:R-:W-:Y:S05]  /*6c70*/  BRA `(.L_x_180) ;  /* 0xfffffff400807947 */ /* 0x000fea000383ffff */
.L_x_158:
[----:B0-----:R0:W1:Y:S02]  /*6c80*/  SYNCS.PHASECHK.TRANS64.TRYWAIT P0, [R8+URZ], R5 ;  /* 0x00000005080075a7 */ /* 0x001064000800017f */
[----:B-1----:R-:W-:Y:S05]  /*6c90*/  @!P0 NANOSLEEP.SYNCS 0x989680 ;  /* 0x009896800000895d */ /* 0x002fea0003900000 */
[----:B------:R-:W1:Y:S02]  /*6ca0*/  @!P0 SYNCS.PHASECHK.TRANS64 P0, [R8+URZ], R5 ;  /* 0x00000005080085a7 */ /* 0x000e64000800007f */
[----:B-1----:R-:W-:Y:S05]  /*6cb0*/  @!P0 BRA `(.L_x_158) ;  /* 0xfffffffc00f08947 */ /* 0x002fea000383ffff */
[----:B------:R-:W-:Y:S05]  /*6cc0*/  BRA `(.L_x_181) ;  /* 0xfffffff400907947 */ /* 0x000fea000383ffff */
.L_x_159:
[----:B0-----:R0:W1:Y:S02]  /*6cd0*/  SYNCS.PHASECHK.TRANS64.TRYWAIT P0, [R9+URZ], R4 ;  /* 0x00000004090075a7 */ /* 0x001064000800017f */
[----:B-1----:R-:W-:Y:S05]  /*6ce0*/  @!P0 NANOSLEEP.SYNCS 0x989680 ;  /* 0x009896800000895d */ /* 0x002fea0003900000 */
[----:B------:R-:W1:Y:S02]  /*6cf0*/  @!P0 SYNCS.PHASECHK.TRANS64 P0, [R9+URZ], R4 ;  /* 0x00000004090085a7 */ /* 0x000e64000800007f */
[----:B-1----:R-:W-:Y:S05]  /*6d00*/  @!P0 BRA `(.L_x_159) ;  /* 0xfffffffc00f08947 */ /* 0x002fea000383ffff */
[----:B------:R-:W-:Y:S05]  /*6d10*/  BRA `(.L_x_182) ;  /* 0xfffffff400a07947 */ /* 0x000fea000383ffff */
.L_x_160:
[----:B0-----:R0:W1:Y:S02]  /*6d20*/  SYNCS.PHASECHK.TRANS64.TRYWAIT P0, [R8+URZ], R5 ;  /* 0x00000005080075a7 */ /* 0x001064000800017f */
[----:B-1----:R-:W-:Y:S05]  /*6d30*/  @!P0 NANOSLEEP.SYNCS 0x989680 ;  /* 0x009896800000895d */ /* 0x002fea0003900000 */
[----:B------:R-:W1:Y:S02]  /*6d40*/  @!P0 SYNCS.PHASECHK.TRANS64 P0, [R8+URZ], R5 ;  /* 0x00000005080085a7 */ /* 0x000e64000800007f */
[----:B-1----:R-:W-:Y:S05]  /*6d50*/  @!P0 BRA `(.L_x_160) ;  /* 0xfffffffc00f08947 */ /* 0x002fea000383ffff */
[----:B------:R-:W-:Y:S05]  /*6d60*/  BRA `(.L_x_183) ;  /* 0xfffffff400b07947 */ /* 0x000fea000383ffff */
.L_x_161:
[----:B0-----:R0:W1:Y:S02]  /*6d70*/  SYNCS.PHASECHK.TRANS64.TRYWAIT P0, [R9+URZ], R4 ;  /* 0x00000004090075a7 */ /* 0x001064000800017f */
[----:B-1----:R-:W-:Y:S05]  /*6d80*/  @!P0 NANOSLEEP.SYNCS 0x989680 ;  /* 0x009896800000895d */ /* 0x002fea0003900000 */
[----:B------:R-:W1:Y:S02]  /*6d90*/  @!P0 SYNCS.PHASECHK.TRANS64 P0, [R9+URZ], R4 ;  /* 0x00000004090085a7 */ /* 0x000e64000800007f */
[----:B-1----:R-:W-:Y:S05]  /*6da0*/  @!P0 BRA `(.L_x_161) ;  /* 0xfffffffc00f08947 */ /* 0x002fea000383ffff */
[----:B------:R-:W-:Y:S05]  /*6db0*/  BRA `(.L_x_184) ;  /* 0xfffffff400c07947 */ /* 0x000fea000383ffff */
.L_x_162:
[----:B0-----:R0:W1:Y:S02]  /*6dc0*/  SYNCS.PHASECHK.TRANS64.TRYWAIT P0, [R8+URZ], R5 ;  /* 0x00000005080075a7 */ /* 0x001064000800017f */
[----:B-1----:R-:W-:Y:S05]  /*6dd0*/  @!P0 NANOSLEEP.SYNCS 0x989680 ;  /* 0x009896800000895d */ /* 0x002fea0003900000 */
[----:B------:R-:W1:Y:S02]  /*6de0*/  @!P0 SYNCS.PHASECHK.TRANS64 P0, [R8+URZ], R5 ;  /* 0x00000005080085a7 */ /* 0x000e64000800007f */
[----:B-1----:R-:W-:Y:S05]  /*6df0*/  @!P0 BRA `(.L_x_162) ;  /* 0xfffffffc00f08947 */ /* 0x002fea000383ffff */
[----:B------:R-:W-:Y:S05]  /*6e00*/  BRA `(.L_x_185) ;  /* 0xfffffff400d07947 */ /* 0x000fea000383ffff */
.L_x_163:
[----:B0-----:R0:W1:Y:S02]  /*6e10*/  SYNCS.PHASECHK.TRANS64.TRYWAIT P0, [R9+URZ], R4 ;  /* 0x00000004090075a7 */ /* 0x001064000800017f */
[----:B-1----:R-:W-:Y:S05]  /*6e20*/  @!P0 NANOSLEEP.SYNCS 0x989680 ;  /* 0x009896800000895d */ /* 0x002fea0003900000 */
[----:B------:R-:W1:Y:S02]  /*6e30*/  @!P0 SYNCS.PHASECHK.TRANS64 P0, [R9+URZ], R4 ;  /* 0x00000004090085a7 */ /* 0x000e64000800007f */
[----:B-1----:R-:W-:Y:S05]  /*6e40*/  @!P0 BRA `(.L_x_163) ;  /* 0xfffffffc00f08947 */ /* 0x002fea000383ffff */
[----:B------:R-:W-:Y:S05]  /*6e50*/  BRA `(.L_x_186) ;  /* 0xfffffff400e07947 */ /* 0x000fea000383ffff */
.L_x_164:
[----:B0-----:R0:W1:Y:S02]  /*6e60*/  SYNCS.PHASECHK.TRANS64.TRYWAIT P0, [R8+URZ], R5 ;  /* 0x00000005080075a7 */ /* 0x001064000800017f */
[----:B-1----:R-:W-:Y:S05]  /*6e70*/  @!P0 NANOSLEEP.SYNCS 0x989680 ;  /* 0x009896800000895d */ /* 0x002fea0003900000 */
[----:B------:R-:W1:Y:S02]  /*6e80*/  @!P0 SYNCS.PHASECHK.TRANS64 P0, [R8+URZ], R5 ;  /* 0x00000005080085a7 */ /* 0x000e64000800007f */
[----:B-1----:R-:W-:Y:S05]  /*6e90*/  @!P0 BRA `(.L_x_164) ;  /* 0xfffffffc00f08947 */ /* 0x002fea000383ffff */
[----:B------:R-:W-:Y:S05]  /*6ea0*/  BRA `(.L_x_187) ;  /* 0xfffffff400f07947 */ /* 0x000fea000383ffff */
.L_x_165:
[----:B0-----:R0:W1:Y:S02]  /*6eb0*/  SYNCS.PHASECHK.TRANS64.TRYWAIT P0, [R9+URZ], R4 ;  /* 0x00000004090075a7 */ /* 0x001064000800017f */
[----:B-1----:R-:W-:Y:S05]  /*6ec0*/  @!P0 NANOSLEEP.SYNCS 0x989680 ;  /* 0x009896800000895d */ /* 0x002fea0003900000 */
[----:B------:R-:W1:Y:S02]  /*6ed0*/  @!P0 SYNCS.PHASECHK.TRANS64 P0, [R9+URZ], R4 ;  /* 0x00000004090085a7 */ /* 0x000e64000800007f */
[----:B-1----:R-:W-:Y:S05]  /*6ee0*/  @!P0 BRA `(.L_x_165) ;  /* 0xfffffffc00f08947 */ /* 0x002fea000383ffff */
[----:B------:R-:W-:Y:S05]  /*6ef0*/  BRA `(.L_x_188) ;  /* 0xfffffff800007947 */ /* 0x000fea000383ffff */
.L_x_166:
[----:B0-----:R0:W1:Y:S02]  /*6f00*/  SYNCS.PHASECHK.TRANS64.TRYWAIT P0, [R8+URZ], R5 ;  /* 0x00000005080075a7 */ /* 0x001064000800017f */
[----:B-1----:R-:W-:Y:S05]  /*6f10*/  @!P0 NANOSLEEP.SYNCS 0x989680 ;  /* 0x009896800000895d */ /* 0x002fea0003900000 */
[----:B------:R-:W1:Y:S02]  /*6f20*/  @!P0 SYNCS.PHASECHK.TRANS64 P0, [R8+URZ], R5 ;  /* 0x00000005080085a7 */ /* 0x000e64000800007f */
[----:B-1----:R-:W-:Y:S05]  /*6f30*/  @!P0 BRA `(.L_x_166) ;  /* 0xfffffffc00f08947 */ /* 0x002fea000383ffff */
[----:B------:R-:W-:Y:S05]  /*6f40*/  BRA `(.L_x_189) ;  /* 0xfffffff800107947 */ /* 0x000fea000383ffff */
.L_x_167:
[----:B0-----:R0:W1:Y:S02]  /*6f50*/  SYNCS.PHASECHK.TRANS64.TRYWAIT P0, [R9+URZ], R4 ;  /* 0x00000004090075a7 */ /* 0x001064000800017f */
[----:B-1----:R-:W-:Y:S05]  /*6f60*/  @!P0 NANOSLEEP.SYNCS 0x989680 ;  /* 0x009896800000895d */ /* 0x002fea0003900000 */
[----:B------:R-:W1:Y:S02]  /*6f70*/  @!P0 SYNCS.PHASECHK.TRANS64 P0, [R9+URZ], R4 ;  /* 0x00000004090085a7 */ /* 0x000e64000800007f */
[----:B-1----:R-:W-:Y:S05]  /*6f80*/  @!P0 BRA `(.L_x_167) ;  /* 0xfffffffc00f08947 */ /* 0x002fea000383ffff */
[----:B------:R-:W-:Y:S05]  /*6f90*/  BRA `(.L_x_190) ;  /* 0xfffffff800207947 */ /* 0x000fea000383ffff */
.L_x_168:
[----:B0-----:R0:W1:Y:S02]  /*6fa0*/  SYNCS.PHASECHK.TRANS64.TRYWAIT P0, [R8+URZ], R5 ;  /* 0x00000005080075a7 */ /* 0x001064000800017f */
[----:B-1----:R-:W-:Y:S05]  /*6fb0*/  @!P0 NANOSLEEP.SYNCS 0x989680 ;  /* 0x009896800000895d */ /* 0x002fea0003900000 */
[----:B------:R-:W1:Y:S02]  /*6fc0*/  @!P0 SYNCS.PHASECHK.TRANS64 P0, [R8+URZ], R5 ;  /* 0x00000005080085a7 */ /* 0x000e64000800007f */
[----:B-1----:R-:W-:Y:S05]  /*6fd0*/  @!P0 BRA `(.L_x_168) ;  /* 0xfffffffc00f08947 */ /* 0x002fea000383ffff */
[----:B------:R-:W-:Y:S05]  /*6fe0*/  BRA `(.L_x_191) ;  /* 0xfffffff800307947 */ /* 0x000fea000383ffff */
.L_x_169:
[----:B-1----:R1:W2:Y:S02]  /*6ff0*/  SYNCS.PHASECHK.TRANS64.TRYWAIT P0, [R11+URZ], R6 ;  /* 0x000000060b0075a7 */ /* 0x0022a4000800017f */
[----:B--2---:R-:W-:Y:S05]  /*7000*/  @!P0 NANOSLEEP.SYNCS 0x989680 ;  /* 0x009896800000895d */ /* 0x004fea0003900000 */
[----:B------:R-:W2:Y:S02]  /*7010*/  @!P0 SYNCS.PHASECHK.TRANS64 P0, [R11+URZ], R6 ;  /* 0x000000060b0085a7 */ /* 0x000ea4000800007f */
[----:B--2---:R-:W-:Y:S05]  /*7020*/  @!P0 BRA `(.L_x_169) ;  /* 0xfffffffc00f08947 */ /* 0x004fea000383ffff */
[----:B------:R-:W-:Y:S05]  /*7030*/  BRA `(.L_x_192) ;  /* 0xfffffff800387947 */ /* 0x000fea000383ffff */
.L_x_193:
[----:B------:R-:W-:-:S00]  /*7040*/  BRA `(.L_x_193) ;  /* 0xfffffffc00fc7947 */ /* 0x000fc0000383ffff */
[----:B------:R-:W-:-:S00]  /*7050*/  NOP ;  /* 0x0000000000007918 */ /* 0x000fc00000000000 */
        /* <DEDUP_REMOVED lines=10> */
.L_x_194:


//--------------------- .nv.global.init           --------------------------
	.section	.nv.global.init,"aw",@progbits
.nv.global.init:
	.type		$str$22,@object
	.size		$str$22,($str$23 - $str$22)
$str$22:
        /*0000*/ 	.byte	0x6b, 0x5f, 0x74, 0x69, 0x6c, 0x65, 0x5f, 0x63, 0x6f, 0x75, 0x6e, 0x74, 0x20, 0x3e, 0x3d, 0x20
        /*0010*/ 	.byte	0x31, 0x00
	.type		$str$23,@object
	.size		$str$23,(__unnamed_1 - $str$23)
$str$23:
        /*0012*/ 	.byte	0x2f, 0x74, 0x6d, 0x70, 0x2f, 0x63, 0x75, 0x74, 0x6c, 0x61, 0x73, 0x73, 0x5f, 0x73, 0x77, 0x65
        /*0022*/ 	.byte	0x65, 0x70, 0x5f, 0x73, 0x72, 0x63, 0x2f, 0x69, 0x6e, 0x63, 0x6c, 0x75, 0x64, 0x65, 0x2f, 0x63
        /*0032*/ 	.byte	0x75, 0x74, 0x6c, 0x61, 0x73, 0x73, 0x2f, 0x67, 0x65, 0x6d, 0x6d, 0x2f, 0x63, 0x6f, 0x6c, 0x6c
        /*0042*/ 	.byte	0x65, 0x63, 0x74, 0x69, 0x76, 0x65, 0x2f, 0x73, 0x6d, 0x39, 0x30, 0x5f, 0x6d, 0x6d, 0x61, 0x5f
        /*0052*/ 	.byte	0x74, 0x6d, 0x61, 0x5f, 0x67, 0x6d, 0x6d, 0x61, 0x5f, 0x73, 0x73, 0x5f, 0x77, 0x61, 0x72, 0x70
        /*0062*/ 	.byte	0x73, 0x70, 0x65, 0x63, 0x69, 0x61, 0x6c, 0x69, 0x7a, 0x65, 0x64, 0x2e, 0x68, 0x70, 0x70, 0x00
	.type		__unnamed_1,@object
	.size		__unnamed_1,(.L_0 - __unnamed_1)
__unnamed_1:
        /*0072*/ 	.byte	0x76, 0x6f, 0x69, 0x64, 0x20, 0x63, 0x75, 0x74, 0x6c, 0x61, 0x73, 0x73, 0x3a, 0x3a, 0x67, 0x65
        /* <DEDUP_REMOVED lines=172> */
        /*0b42*/ 	.byte	0x65, 0x6e, 0x74, 0x69, 0x74, 0x79, 0x5d, 0x00
.L_0:


//--------------------- .nv.shared._ZN7cutlass13device_kernelINS_4gemm6kernel13GemmUniversalIN4cute5tupleIJiiiiEEENS1_10collective13CollectiveMmaINS1_34MainloopSm90TmaGmmaWarpSpecializedILi16ENS5_IJNS4_1CILi2EEENSA_ILi1EEESC_EEENS1_35KernelTmaWarpSpecializedCooperativeEEENS5_IJNSA_ILi128EEENSA_ILi96EEENSA_ILi64EEEEEEaNS5_IJlSC_lEEEaSK_NS4_8TiledMMAINS4_8MMA_AtomIJNS4_4SM904GMMA26MMA_64x96x32_S32S8S8_SS_TNEEEENS4_6LayoutISD_NS5_IJSC_NSA_ILi0EEESS_EEEEENS5_IJNS4_10UnderscoreESV_SV_EEEEENS4_13SM90_TMA_LOADENS4_14ComposedLayoutINS4_7SwizzleILi2ELi4ELi3EEENS4_18smem_ptr_flag_bitsILi8EEENSR_INS5_IJNSA_ILi8EEESI_EEENS5_IJSI_SC_EEEEEEEvNS4_8identityENS4_23SM90_TMA_LOAD_MULTICASTES18_vS19_EENS_8epilogue10collective6detail29Sm90TmaWarpSpecializedAdapterINS1D_15DefaultEpilogueIaSK_SK_NS1C_6thread17LinearCombinationIaLi1EiiLNS1H_9ScaleType4KindE0ELNS_15FloatRoundStyleE2EaEENS1_15EpilogueDefaultEEEEEvvEEEEvNT_6ParamsE --------------------------
	.section	.nv.shared._ZN7cutlass13device_kernelINS_4gemm6kernel13GemmUniversalIN4cute5tupleIJiiiiEEENS1_10collective13CollectiveMmaINS1_34MainloopSm90TmaGmmaWarpSpecializedILi16ENS5_IJNS4_1CILi2EEENSA_ILi1EEESC_EEENS1_35KernelTmaWarpSpecializedCooperativeEEENS5_IJNSA_ILi128EEENSA_ILi96EEENSA_ILi64EEEEEEaNS5_IJlSC_lEEEaSK_NS4_8TiledMMAINS4_8MMA_AtomIJNS4_4SM904GMMA26MMA_64x96x32_S32S8S8_SS_TNEEEENS4_6LayoutISD_NS5_IJSC_NSA_ILi0EEESS_EEEEENS5_IJNS4_10UnderscoreESV_SV_EEEEENS4_13SM90_TMA_LOADENS4_14ComposedLayoutINS4_7SwizzleILi2ELi4ELi3EEENS4_18smem_ptr_flag_bitsILi8EEENSR_INS5_IJNSA_ILi8EEESI_EEENS5_IJSI_SC_EEEEEEEvNS4_8identityENS4_23SM90_TMA_LOAD_MULTICASTES18_vS19_EENS_8epilogue10collective6detail29Sm90TmaWarpSpecializedAdapterINS1D_15DefaultEpilogueIaSK_SK_NS1C_6thread17LinearCombinationIaLi1EiiLNS1H_9ScaleType4KindE0ELNS_15FloatRoundStyleE2EaEENS1_15EpilogueDefaultEEEEEvvEEEEvNT_6ParamsE,"aw",@nobits
	.sectionflags	@""
	.align	16
	.zero		1024


//--------------------- .nv.shared.reserved.0     --------------------------
	.section	.nv.shared.reserved.0,"aw",@nobits
	.weak		__nv_reservedSMEM_offset_0_alias
	.size		__nv_reservedSMEM_offset_0_alias, 0, 0
	.other		__nv_reservedSMEM_offset_0_alias,@"STO_CUDA_RESERVED_SHARED STV_DEFAULT"
__nv_reservedSMEM_offset_0_alias:
	.zero		0


//--------------------- .nv.global                --------------------------
	.section	.nv.global,"aw",@nobits
.nv.global:
	.type		_ZN39_INTERNAL_9473aec3_4_k_cu_95ac36bd_38264cute1_E,@object
	.size		_ZN39_INTERNAL_9473aec3_4_k_cu_95ac36bd_38264cute1_E,(_ZN39_INTERNAL_9473aec3_4_k_cu_95ac36bd_38264cuda3std3__45__cpo6cbeginE - _ZN39_INTERNAL_9473aec3_4_k_cu_95ac36bd_38264cute1_E)
_ZN39_INTERNAL_9473aec3_4_k_cu_95ac36bd_38264cute1_E:
	.zero		1
	.type		_ZN39_INTERNAL_9473aec3_4_k_cu_95ac36bd_38264cuda3std3__45__cpo6cbeginE,@object
	.size		_ZN39_INTERNAL_9473aec3_4_k_cu_95ac36bd_38264cuda3std3__45__cpo6cbeginE,(_ZN39_INTERNAL_9473aec3_4_k_cu_95ac36bd_38264cuda3std3__48in_placeE - _ZN39_INTERNAL_9473aec3_4_k_cu_95ac36bd_38264cuda3std3__45__cpo6cbeginE)
_ZN39_INTERNAL_9473aec3_4_k_cu_95ac36bd_38264cuda3std3__45__cpo6cbeginE:
	.zero		1
	.type		_ZN39_INTERNAL_9473aec3_4_k_cu_95ac36bd_38264cuda3std3__48in_placeE,@object
	.size		_ZN39_INTERNAL_9473aec3_4_k_cu_95ac36bd_38264cuda3std3__48in_placeE,(_ZN39_INTERNAL_9473aec3_4_k_cu_95ac36bd_38264cuda3std6ranges3__45__cpo9iter_moveE - _ZN39_INTERNAL_9473aec3_4_k_cu_95ac36bd_38264cuda3std3__48in_placeE)
_ZN39_INTERNAL_9473aec3_4_k_cu_95ac36bd_38264cuda3std3__48in_placeE:
	.zero		1
	.type		_ZN39_INTERNAL_9473aec3_4_k_cu_95ac36bd_38264cuda3std6ranges3__45__cpo9iter_moveE,@object
	.size		_ZN39_INTERNAL_9473aec3_4_k_cu_95ac36bd_38264cuda3std6ranges3__45__cpo9iter_moveE,(_ZN39_INTERNAL_9473aec3_4_k_cu_95ac36bd_38264cuda3std3__45__cpo5beginE - _ZN39_INTERNAL_9473aec3_4_k_cu_95ac36bd_38264cuda3std6ranges3__45__cpo9iter_moveE)
_ZN39_INTERNAL_9473aec3_4_k_cu_95ac36bd_38264cuda3std6ranges3__45__cpo9iter_moveE:
	.zero		1
	.type		_ZN39_INTERNAL_9473aec3_4_k_cu_95ac36bd_38264cuda3std3__45__cpo5beginE,@object
	.size		_ZN39_INTERNAL_9473aec3_4_k_cu_95ac36bd_38264cuda3std3__45__cpo5beginE,(_ZN39_INTERNAL_9473aec3_4_k_cu_95ac36bd_38264cuda3std3__441_GLOBAL__N__9473aec3_4_k_cu_95ac36bd_38266ignoreE - _ZN39_INTERNAL_9473aec3_4_k_cu_95ac36bd_38264cuda3std3__45__cpo5beginE)
_ZN39_INTERNAL_9473aec3_4_k_cu_95ac36bd_38264cuda3std3__45__cpo5beginE:
	.zero		1
	.type		_ZN39_INTERNAL_9473aec3_4_k_cu_95ac36bd_38264cuda3std3__441_GLOBAL__N__9473aec3_4_k_cu_95ac36bd_38266ignoreE,@object
	.size		_ZN39_INTERNAL_9473aec3_4_k_cu_95ac36bd_38264cuda3std3__441_GLOBAL__N__9473aec3_4_k_cu_95ac36bd_38266ignoreE,(_ZN39_INTERNAL_9473aec3_4_k_cu_95ac36bd_38264cute7productE - _ZN39_INTERNAL_9473aec3_4_k_cu_95ac36bd_38264cuda3std3__441_GLOBAL__N__9473aec3_4_k_cu_95ac36bd_38266ignoreE)
_ZN39_INTERNAL_9473aec3_4_k_cu_95ac36bd_38264cuda3std3__441_GLOBAL__N__9473aec3_4_k_cu_95ac36bd_38266ignoreE:
	.zero		1
	.type		_ZN39_INTERNAL_9473aec3_4_k_cu_95ac36bd_38264cute7productE,@object
	.size		_ZN39_INTERNAL_9473aec3_4_k_cu_95ac36bd_38264cute7productE,(_ZN39_INTERNAL_9473aec3_4_k_cu_95ac36bd_38264cuda3std3__45__cpo3endE - _ZN39_INTERNAL_9473aec3_4_k_cu_95ac36bd_38264cute7productE)
_ZN39_INTERNAL_9473aec3_4_k_cu_95ac36bd_38264cute7productE:
	.zero		1
	.type		_ZN39_INTERNAL_9473aec3_4_k_cu_95ac36bd_38264cuda3std3__45__cpo3endE,@object
	.size		_ZN39_INTERNAL_9473aec3_4_k_cu_95ac36bd_38264cuda3std3__45__cpo3endE,(_ZN39_INTERNAL_9473aec3_4_k_cu_95ac36bd_38264cuda3std3__419piecewise_constructE - _ZN39_INTERNAL_9473aec3_4_k_cu_95ac36bd_38264cuda3std3__45__cpo3endE)
_ZN39_INTERNAL_9473aec3_4_k_cu_95ac36bd_38264cuda3std3__45__cpo3endE:
	.zero		1
	.type		_ZN39_INTERNAL_9473aec3_4_k_cu_95ac36bd_38264cuda3std3__419piecewise_constructE,@object
	.size		_ZN39_INTERNAL_9473aec3_4_k_cu_95ac36bd_38264cuda3std3__419piecewise_constructE,(_ZN39_INTERNAL_9473aec3_4_k_cu_95ac36bd_38264cuda3std3__45__cpo4cendE - _ZN39_INTERNAL_9473aec3_4_k_cu_95ac36bd_38264cuda3std3__419piecewise_constructE)
_ZN39_INTERNAL_9473aec3_4_k_cu_95ac36bd_38264cuda3std3__419piecewise_constructE:
	.zero		1
	.type		_ZN39_INTERNAL_9473aec3_4_k_cu_95ac36bd_38264cuda3std3__45__cpo4cendE,@object
	.size		_ZN39_INTERNAL_9473aec3_4_k_cu_95ac36bd_38264cuda3std3__45__cpo4cendE,(_ZN39_INTERNAL_9473aec3_4_k_cu_95ac36bd_38264cuda3std6ranges3__45__cpo4swapE - _ZN39_INTERNAL_9473aec3_4_k_cu_95ac36bd_38264cuda3std3__45__cpo4cendE)
_ZN39_INTERNAL_9473aec3_4_k_cu_95ac36bd_38264cuda3std3__45__cpo4cendE:
	.zero		1
	.type		_ZN39_INTERNAL_9473aec3_4_k_cu_95ac36bd_38264cuda3std6ranges3__45__cpo4swapE,@object
	.size		_ZN39_INTERNAL_9473aec3_4_k_cu_95ac36bd_38264cuda3std6ranges3__45__cpo4swapE,(.L_8 - _ZN39_INTERNAL_9473aec3_4_k_cu_95ac36bd_38264cuda3std6ranges3__45__cpo4swapE)
_ZN39_INTERNAL_9473aec3_4_k_cu_95ac36bd_38264cuda3std6ranges3__45__cpo4swapE:
	.zero		1
.L_8:


//--------------------- .nv.constant0._ZN7cutlass13device_kernelINS_4gemm6kernel13GemmUniversalIN4cute5tupleIJiiiiEEENS1_10collective13CollectiveMmaINS1_34MainloopSm90TmaGmmaWarpSpecializedILi16ENS5_IJNS4_1CILi2EEENSA_ILi1EEESC_EEENS1_35KernelTmaWarpSpecializedCooperativeEEENS5_IJNSA_ILi128EEENSA_ILi96EEENSA_ILi64EEEEEEaNS5_IJlSC_lEEEaSK_NS4_8TiledMMAINS4_8MMA_AtomIJNS4_4SM904GMMA26MMA_64x96x32_S32S8S8_SS_TNEEEENS4_6LayoutISD_NS5_IJSC_NSA_ILi0EEESS_EEEEENS5_IJNS4_10UnderscoreESV_SV_EEEEENS4_13SM90_TMA_LOADENS4_14ComposedLayoutINS4_7SwizzleILi2ELi4ELi3EEENS4_18smem_ptr_flag_bitsILi8EEENSR_INS5_IJNSA_ILi8EEESI_EEENS5_IJSI_SC_EEEEEEEvNS4_8identityENS4_23SM90_TMA_LOAD_MULTICASTES18_vS19_EENS_8epilogue10collective6detail29Sm90TmaWarpSpecializedAdapterINS1D_15DefaultEpilogueIaSK_SK_NS1C_6thread17LinearCombinationIaLi1EiiLNS1H_9ScaleType4KindE0ELNS_15FloatRoundStyleE2EaEENS1_15EpilogueDefaultEEEEEvvEEEEvNT_6ParamsE --------------------------
	.section	.nv.constant0._ZN7cutlass13device_kernelINS_4gemm6kernel13GemmUniversalIN4cute5tupleIJiiiiEEENS1_10collective13CollectiveMmaINS1_34MainloopSm90TmaGmmaWarpSpecializedILi16ENS5_IJNS4_1CILi2EEENSA_ILi1EEESC_EEENS1_35KernelTmaWarpSpecializedCooperativeEEENS5_IJNSA_ILi128EEENSA_ILi96EEENSA_ILi64EEEEEEaNS5_IJlSC_lEEEaSK_NS4_8TiledMMAINS4_8MMA_AtomIJNS4_4SM904GMMA26MMA_64x96x32_S32S8S8_SS_TNEEEENS4_6LayoutISD_NS5_IJSC_NSA_ILi0EEESS_EEEEENS5_IJNS4_10UnderscoreESV_SV_EEEEENS4_13SM90_TMA_LOADENS4_14ComposedLayoutINS4_7SwizzleILi2ELi4ELi3EEENS4_18smem_ptr_flag_bitsILi8EEENSR_INS5_IJNSA_ILi8EEESI_EEENS5_IJSI_SC_EEEEEEEvNS4_8identityENS4_23SM90_TMA_LOAD_MULTICASTES18_vS19_EENS_8epilogue10collective6detail29Sm90TmaWarpSpecializedAdapterINS1D_15DefaultEpilogueIaSK_SK_NS1C_6thread17LinearCombinationIaLi1EiiLNS1H_9ScaleType4KindE0ELNS_15FloatRoundStyleE2EaEENS1_15EpilogueDefaultEEEEEvvEEEEvNT_6ParamsE,"a",@progbits
	.sectionflags	@""
	.align	4
.nv.constant0._ZN7cutlass13device_kernelINS_4gemm6kernel13GemmUniversalIN4cute5tupleIJiiiiEEENS1_10collective13CollectiveMmaINS1_34MainloopSm90TmaGmmaWarpSpecializedILi16ENS5_IJNS4_1CILi2EEENSA_ILi1EEESC_EEENS1_35KernelTmaWarpSpecializedCooperativeEEENS5_IJNSA_ILi128EEENSA_ILi96EEENSA_ILi64EEEEEEaNS5_IJlSC_lEEEaSK_NS4_8TiledMMAINS4_8MMA_AtomIJNS4_4SM904GMMA26MMA_64x96x32_S32S8S8_SS_TNEEEENS4_6LayoutISD_NS5_IJSC_NSA_ILi0EEESS_EEEEENS5_IJNS4_10UnderscoreESV_SV_EEEEENS4_13SM90_TMA_LOADENS4_14ComposedLayoutINS4_7SwizzleILi2ELi4ELi3EEENS4_18smem_ptr_flag_bitsILi8EEENSR_INS5_IJNSA_ILi8EEESI_EEENS5_IJSI_SC_EEEEEEEvNS4_8identityENS4_23SM90_TMA_LOAD_MULTICASTES18_vS19_EENS_8epilogue10collective6detail29Sm90TmaWarpSpecializedAdapterINS1D_15DefaultEpilogueIaSK_SK_NS1C_6thread17LinearCombinationIaLi1EiiLNS1H_9ScaleType4KindE0ELNS_15FloatRoundStyleE2EaEENS1_15EpilogueDefaultEEEEEvvEEEEvNT_6ParamsE:
	.zero		1664


//--------------------- SYMBOLS --------------------------

	.type		.nv.reservedSmem.offset0,@object
	.size		.nv.reservedSmem.offset0,0x4
	.type		__assertfail,@function
